	.target	sm_100a

	.elftype	@"ET_EXEC"


//--------------------- .note.nv.tkinfo           --------------------------
	.section	.note.nv.tkinfo,"",@"SHT_NOTE"
	.sectionflags	@"SHF_NOTE_NV_TKINFO"
	.tkinfo
        /*0018*/ 	.word	0x00000002
        /*0030*/ 	.string	""
        /*0030*/ 	.string	"ptxas"
        /*0030*/ 	.string	"Cuda compilation tools, release 13.0, V13.0.88"
        /*0030*/ 	.string	"Build cuda_13.0.r13.0/compiler.36424714_0"
        /*0030*/ 	.string	"-arch sm_100a -m 64 "



//--------------------- .note.nv.cuinfo           --------------------------
	.section	.note.nv.cuinfo,"",@"SHT_NOTE"
	.sectionflags	@"SHF_NOTE_NV_CUINFO"
        /*0018*/ 	.short	0x0002
        /*001a*/ 	.short	0x0064
        /*001c*/ 	.short	0x0082
	.zero		2


//--------------------- .nv.info                  --------------------------
	.section	.nv.info,"",@"SHT_CUDA_INFO"
	.align	4


	//----- nvinfo : EIATTR_REGCOUNT
	.align		4
        /*0000*/ 	.byte	0x04, 0x2f
        /*0002*/ 	.short	(.L_19 - .L_18)
	.align		4
.L_18:
        /*0004*/ 	.word	index@(_ZN7cutlass13device_kernelINS_4gemm6kernel13GemmUniversalIN4cute5tupleIJiiiiEEENS1_10collective13CollectiveMmaINS1_35MainloopSm100TmaUmmaWarpSpecializedILi13ELi2ELi4ENS5_IJNS4_1CILi1EEENSA_ILi2EEESB_EEEEENS5_IJNSA_ILi64EEESF_NSA_ILi128EEEEEEaNS5_IJlSB_lEEEaSI_NS4_8TiledMMAINS4_8MMA_AtomIJNS4_15SM100_MMA_S8_SSIaaiLi64ELi64ELNS4_4UMMA5MajorE0ELSN_0ELNSM_8SaturateE0EEEEEENS4_6LayoutINS5_IJSB_SB_SB_EEENS5_IJNSA_ILi0EEEST_ST_EEEEENS5_IJNS4_10UnderscoreESW_SW_EEEEENS4_23SM90_TMA_LOAD_MULTICASTENS4_14ComposedLayoutINS4_7SwizzleILi3ELi4ELi3EEENS4_18smem_ptr_flag_bitsILi8EEENSR_INS5_IJNSA_ILi8EEESG_EEENS5_IJSG_SB_EEEEEEEvNS4_8identityENS4_13SM90_TMA_LOADES19_vS1A_EENS_8epilogue10collective18CollectiveEpilogueINS1D_23Sm100TmaWarpSpecializedILi1ELi1ELi32ELb0ELb0EEEJSH_NS5_IJNSR_ISF_SB_EES1I_EEEaSI_aSI_NS1D_6fusion15FusionCallbacksIS1H_NS1K_17LinearCombinationIaiaiLNS_15FloatRoundStyleE2EEESH_S1J_JEEENS4_5SM1004TMEM4LOAD26SM100_TMEM_LOAD_16dp32b32xES1B_NS10_INS11_ILi2ELi4ELi3EEES14_NSR_INS5_IJS15_SF_EEENS5_IJSF_SB_EEEEEEENS4_39AutoVectorizingCopyWithAssumedAlignmentILi128EEENS4_14SM90_TMA_STOREES1Y_S20_S20_EEEvvEEEEvNT_6ParamsE)
        /*0008*/ 	.word	0x00000059


	//----- nvinfo : EIATTR_FRAME_SIZE
	.align		4
.L_19:
        /*000c*/ 	.byte	0x04, 0x11
        /*000e*/ 	.short	(.L_21 - .L_20)
	.align		4
.L_20:
        /*0010*/ 	.word	index@($__internal_2_$__cuda_sm10x_tcgen05_guardrail_trap_unallocated_columns_being_dealloced)
        /*0014*/ 	.word	0x00000000


	//----- nvinfo : EIATTR_FRAME_SIZE
	.align		4
.L_21:
        /*0018*/ 	.byte	0x04, 0x11
        /*001a*/ 	.short	(.L_23 - .L_22)
	.align		4
.L_22:
        /*001c*/ 	.word	index@($__internal_1_$__cuda_sm10x_tcgen05_guardrail_trap_phase_invalid_during_alloc)
        /*0020*/ 	.word	0x00000000


	//----- nvinfo : EIATTR_FRAME_SIZE
	.align		4
.L_23:
        /*0024*/ 	.byte	0x04, 0x11
        /*0026*/ 	.short	(.L_25 - .L_24)
	.align		4
.L_24:
        /*0028*/ 	.word	index@($__internal_0_$__cuda_sm10x_tcgen05_guardrail_trap_col_being_dealloced_not_returned_by_alloc)
        /*002c*/ 	.word	0x00000000


	//----- nvinfo : EIATTR_FRAME_SIZE
	.align		4
.L_25:
        /*0030*/ 	.byte	0x04, 0x11
        /*0032*/ 	.short	(.L_27 - .L_26)
	.align		4
.L_26:
        /*0034*/ 	.word	index@(_ZN7cutlass13device_kernelINS_4gemm6kernel13GemmUniversalIN4cute5tupleIJiiiiEEENS1_10collective13CollectiveMmaINS1_35MainloopSm100TmaUmmaWarpSpecializedILi13ELi2ELi4ENS5_IJNS4_1CILi1EEENSA_ILi2EEESB_EEEEENS5_IJNSA_ILi64EEESF_NSA_ILi128EEEEEEaNS5_IJlSB_lEEEaSI_NS4_8TiledMMAINS4_8MMA_AtomIJNS4_15SM100_MMA_S8_SSIaaiLi64ELi64ELNS4_4UMMA5MajorE0ELSN_0ELNSM_8SaturateE0EEEEEENS4_6LayoutINS5_IJSB_SB_SB_EEENS5_IJNSA_ILi0EEEST_ST_EEEEENS5_IJNS4_10UnderscoreESW_SW_EEEEENS4_23SM90_TMA_LOAD_MULTICASTENS4_14ComposedLayoutINS4_7SwizzleILi3ELi4ELi3EEENS4_18smem_ptr_flag_bitsILi8EEENSR_INS5_IJNSA_ILi8EEESG_EEENS5_IJSG_SB_EEEEEEEvNS4_8identityENS4_13SM90_TMA_LOADES19_vS1A_EENS_8epilogue10collective18CollectiveEpilogueINS1D_23Sm100TmaWarpSpecializedILi1ELi1ELi32ELb0ELb0EEEJSH_NS5_IJNSR_ISF_SB_EES1I_EEEaSI_aSI_NS1D_6fusion15FusionCallbacksIS1H_NS1K_17LinearCombinationIaiaiLNS_15FloatRoundStyleE2EEESH_S1J_JEEENS4_5SM1004TMEM4LOAD26SM100_TMEM_LOAD_16dp32b32xES1B_NS10_INS11_ILi2ELi4ELi3EEES14_NSR_INS5_IJS15_SF_EEENS5_IJSF_SB_EEEEEEENS4_39AutoVectorizingCopyWithAssumedAlignmentILi128EEENS4_14SM90_TMA_STOREES1Y_S20_S20_EEEvvEEEEvNT_6ParamsE)
        /*0038*/ 	.word	0x00000000


	//----- nvinfo : EIATTR_MIN_STACK_SIZE
	.align		4
.L_27:
        /*003c*/ 	.byte	0x04, 0x12
        /*003e*/ 	.short	(.L_29 - .L_28)
	.align		4
.L_28:
        /*0040*/ 	.word	index@(_ZN7cutlass13device_kernelINS_4gemm6kernel13GemmUniversalIN4cute5tupleIJiiiiEEENS1_10collective13CollectiveMmaINS1_35MainloopSm100TmaUmmaWarpSpecializedILi13ELi2ELi4ENS5_IJNS4_1CILi1EEENSA_ILi2EEESB_EEEEENS5_IJNSA_ILi64EEESF_NSA_ILi128EEEEEEaNS5_IJlSB_lEEEaSI_NS4_8TiledMMAINS4_8MMA_AtomIJNS4_15SM100_MMA_S8_SSIaaiLi64ELi64ELNS4_4UMMA5MajorE0ELSN_0ELNSM_8SaturateE0EEEEEENS4_6LayoutINS5_IJSB_SB_SB_EEENS5_IJNSA_ILi0EEEST_ST_EEEEENS5_IJNS4_10UnderscoreESW_SW_EEEEENS4_23SM90_TMA_LOAD_MULTICASTENS4_14ComposedLayoutINS4_7SwizzleILi3ELi4ELi3EEENS4_18smem_ptr_flag_bitsILi8EEENSR_INS5_IJNSA_ILi8EEESG_EEENS5_IJSG_SB_EEEEEEEvNS4_8identityENS4_13SM90_TMA_LOADES19_vS1A_EENS_8epilogue10collective18CollectiveEpilogueINS1D_23Sm100TmaWarpSpecializedILi1ELi1ELi32ELb0ELb0EEEJSH_NS5_IJNSR_ISF_SB_EES1I_EEEaSI_aSI_NS1D_6fusion15FusionCallbacksIS1H_NS1K_17LinearCombinationIaiaiLNS_15FloatRoundStyleE2EEESH_S1J_JEEENS4_5SM1004TMEM4LOAD26SM100_TMEM_LOAD_16dp32b32xES1B_NS10_INS11_ILi2ELi4ELi3EEES14_NSR_INS5_IJS15_SF_EEENS5_IJSF_SB_EEEEEEENS4_39AutoVectorizingCopyWithAssumedAlignmentILi128EEENS4_14SM90_TMA_STOREES1Y_S20_S20_EEEvvEEEEvNT_6ParamsE)
        /*0044*/ 	.word	0x00000000
.L_29:


//--------------------- .nv.compat                --------------------------
	.section	.nv.compat,"",@"SHT_CUDA_COMPAT_INFO"
	.align	4
        /*0000*/ 	.byte	0x02, 0x09, 0x01, 0x00, 0x02, 0x02, 0x03, 0x00, 0x02, 0x05, 0x06, 0x00, 0x03, 0x07, 0x01, 0x01
        /*0010*/ 	.byte	0x02, 0x03, 0x01, 0x00, 0x02, 0x06, 0x01, 0x00, 0x04, 0x0b, 0x08, 0x00, 0x01, 0x00, 0x00, 0x00
        /*0020*/ 	.byte	0x00, 0x00, 0x00, 0x00


//--------------------- .nv.info._ZN7cutlass13device_kernelINS_4gemm6kernel13GemmUniversalIN4cute5tupleIJiiiiEEENS1_10collective13CollectiveMmaINS1_35MainloopSm100TmaUmmaWarpSpecializedILi13ELi2ELi4ENS5_IJNS4_1CILi1EEENSA_ILi2EEESB_EEEEENS5_IJNSA_ILi64EEESF_NSA_ILi128EEEEEEaNS5_IJlSB_lEEEaSI_NS4_8TiledMMAINS4_8MMA_AtomIJNS4_15SM100_MMA_S8_SSIaaiLi64ELi64ELNS4_4UMMA5MajorE0ELSN_0ELNSM_8SaturateE0EEEEEENS4_6LayoutINS5_IJSB_SB_SB_EEENS5_IJNSA_ILi0EEEST_ST_EEEEENS5_IJNS4_10UnderscoreESW_SW_EEEEENS4_23SM90_TMA_LOAD_MULTICASTENS4_14ComposedLayoutINS4_7SwizzleILi3ELi4ELi3EEENS4_18smem_ptr_flag_bitsILi8EEENSR_INS5_IJNSA_ILi8EEESG_EEENS5_IJSG_SB_EEEEEEEvNS4_8identityENS4_13SM90_TMA_LOADES19_vS1A_EENS_8epilogue10collective18CollectiveEpilogueINS1D_23Sm100TmaWarpSpecializedILi1ELi1ELi32ELb0ELb0EEEJSH_NS5_IJNSR_ISF_SB_EES1I_EEEaSI_aSI_NS1D_6fusion15FusionCallbacksIS1H_NS1K_17LinearCombinationIaiaiLNS_15FloatRoundStyleE2EEESH_S1J_JEEENS4_5SM1004TMEM4LOAD26SM100_TMEM_LOAD_16dp32b32xES1B_NS10_INS11_ILi2ELi4ELi3EEES14_NSR_INS5_IJS15_SF_EEENS5_IJSF_SB_EEEEEEENS4_39AutoVectorizingCopyWithAssumedAlignmentILi128EEENS4_14SM90_TMA_STOREES1Y_S20_S20_EEEvvEEEEvNT_6ParamsE --------------------------
	.section	.nv.info._ZN7cutlass13device_kernelINS_4gemm6kernel13GemmUniversalIN4cute5tupleIJiiiiEEENS1_10collective13CollectiveMmaINS1_35MainloopSm100TmaUmmaWarpSpecializedILi13ELi2ELi4ENS5_IJNS4_1CILi1EEENSA_ILi2EEESB_EEEEENS5_IJNSA_ILi64EEESF_NSA_ILi128EEEEEEaNS5_IJlSB_lEEEaSI_NS4_8TiledMMAINS4_8MMA_AtomIJNS4_15SM100_MMA_S8_SSIaaiLi64ELi64ELNS4_4UMMA5MajorE0ELSN_0ELNSM_8SaturateE0EEEEEENS4_6LayoutINS5_IJSB_SB_SB_EEENS5_IJNSA_ILi0EEEST_ST_EEEEENS5_IJNS4_10UnderscoreESW_SW_EEEEENS4_23SM90_TMA_LOAD_MULTICASTENS4_14ComposedLayoutINS4_7SwizzleILi3ELi4ELi3EEENS4_18smem_ptr_flag_bitsILi8EEENSR_INS5_IJNSA_ILi8EEESG_EEENS5_IJSG_SB_EEEEEEEvNS4_8identityENS4_13SM90_TMA_LOADES19_vS1A_EENS_8epilogue10collective18CollectiveEpilogueINS1D_23Sm100TmaWarpSpecializedILi1ELi1ELi32ELb0ELb0EEEJSH_NS5_IJNSR_ISF_SB_EES1I_EEEaSI_aSI_NS1D_6fusion15FusionCallbacksIS1H_NS1K_17LinearCombinationIaiaiLNS_15FloatRoundStyleE2EEESH_S1J_JEEENS4_5SM1004TMEM4LOAD26SM100_TMEM_LOAD_16dp32b32xES1B_NS10_INS11_ILi2ELi4ELi3EEES14_NSR_INS5_IJS15_SF_EEENS5_IJSF_SB_EEEEEEENS4_39AutoVectorizingCopyWithAssumedAlignmentILi128EEENS4_14SM90_TMA_STOREES1Y_S20_S20_EEEvvEEEEvNT_6ParamsE,"",@"SHT_CUDA_INFO"
	.sectionflags	@""
	.align	4


	//----- nvinfo : EIATTR_CUDA_API_VERSION
	.align		4
        /*0000*/ 	.byte	0x04, 0x37
        /*0002*/ 	.short	(.L_31 - .L_30)
.L_30:
        /*0004*/ 	.word	0x00000082


	//----- nvinfo : EIATTR_KPARAM_INFO
	.align		4
.L_31:
        /*0008*/ 	.byte	0x04, 0x17
        /*000a*/ 	.short	(.L_33 - .L_32)
.L_32:
        /*000c*/ 	.word	0x00000000
        /*0010*/ 	.short	0x0000
        /*0012*/ 	.short	0x0000
        /*0014*/ 	.byte	0x00, 0xf0, 0x01, 0x20


	//----- nvinfo : EIATTR_AT_ENTRY_FRAGMENTS
	.align		4
.L_33:
        /*0018*/ 	.byte	0x04, 0x4f
        /*001a*/ 	.short	(.L_35 - .L_34)


	//   ....[0]....
.L_34:
        /*001c*/ 	.word	0x00000006


	//----- nvinfo : EIATTR_RESERVED_SMEM_USED
	.align		4
.L_35:
        /*0020*/ 	.byte	0x01, 0x41
	.zero		2


	//----- nvinfo : EIATTR_SPARSE_MMA_MASK
	.align		4
        /*0024*/ 	.byte	0x03, 0x50
        /*0026*/ 	.short	0x0000


	//----- nvinfo : EIATTR_TCGEN05_1CTA_USED
	.align		4
        /*0028*/ 	.byte	0x01, 0x51
	.zero		2


	//----- nvinfo : EIATTR_MAXREG_COUNT
	.align		4
        /*002c*/ 	.byte	0x03, 0x1b
        /*002e*/ 	.short	0x00ff


	//----- nvinfo : EIATTR_NUM_BARRIERS
	.align		4
        /*0030*/ 	.byte	0x02, 0x4c
        /*0032*/ 	.byte	0x07
	.zero		1


	//----- nvinfo : EIATTR_EXTERNS
	.align		4
        /*0034*/ 	.byte	0x04, 0x0f
        /*0036*/ 	.short	(.L_37 - .L_36)


	//   ....[0]....
	.align		4
.L_36:
        /*0038*/ 	.word	index@(__assertfail)


	//----- nvinfo : EIATTR_MERCURY_ISA_VERSION
	.align		4
.L_37:
        /*003c*/ 	.byte	0x03, 0x5f
        /*003e*/ 	.short	0x0101


	//----- nvinfo : EIATTR_INT_WARP_WIDE_INSTR_OFFSETS
	.align		4
        /*0040*/ 	.byte	0x04, 0x31
        /*0042*/ 	.short	(.L_39 - .L_38)


	//   ....[0]....
.L_38:
        /*0044*/ 	.word	0x00004290


	//   ....[1]....
        /*0048*/ 	.word	0x000042c0


	//   ....[2]....
        /*004c*/ 	.word	0x000042e0


	//   ....[3]....
        /*0050*/ 	.word	0x00004e10


	//   ....[4]....
        /*0054*/ 	.word	0x00004ec0


	//----- nvinfo : EIATTR_COOP_GROUP_MASK_REGIDS
	.align		4
.L_39:
        /*0058*/ 	.byte	0x04, 0x29
        /*005a*/ 	.short	(.L_41 - .L_40)


	//   ....[0]....
.L_40:
        /*005c*/ 	.word	0xffffffff


	//   ....[1]....
        /*0060*/ 	.word	0xffffffff


	//   ....[2]....
        /*0064*/ 	.word	0xffffffff


	//   ....[3]....
        /*0068*/ 	.word	0xffffffff


	//   ....[4]....
        /*006c*/ 	.word	0xffffffff


	//   ....[5]....
        /*0070*/ 	.word	0xffffffff


	//   ....[6]....
        /*0074*/ 	.word	0xffffffff


	//   ....[7]....
        /*0078*/ 	.word	0xffffffff


	//   ....[8]....
        /*007c*/ 	.word	0xffffffff


	//   ....[9]....
        /*0080*/ 	.word	0xffffffff


	//   ....[10]....
        /*0084*/ 	.word	0xffffffff


	//   ....[11]....
        /*0088*/ 	.word	0xffffffff


	//   ....[12]....
        /*008c*/ 	.word	0xffffffff


	//   ....[13]....
        /*0090*/ 	.word	0xffffffff


	//----- nvinfo : EIATTR_COOP_GROUP_INSTR_OFFSETS
	.align		4
.L_41:
        /*0094*/ 	.byte	0x04, 0x28
        /*0096*/ 	.short	(.L_43 - .L_42)


	//   ....[0]....
.L_42:
        /*0098*/ 	.word	0x00000080


	//   ....[1]....
        /*009c*/ 	.word	0x000004e0


	//   ....[2]....
        /*00a0*/ 	.word	0x000007e0


	//   ....[3]....
        /*00a4*/ 	.word	0x00000920


	//   ....[4]....
        /*00a8*/ 	.word	0x00000a20


	//   ....[5]....
        /*00ac*/ 	.word	0x00000b90


	//   ....[6]....
        /*00b0*/ 	.word	0x00000d30


	//   ....[7]....
        /*00b4*/ 	.word	0x00000ee0


	//   ....[8]....
        /*00b8*/ 	.word	0x000020d0


	//   ....[9]....
        /*00bc*/ 	.word	0x00003480


	//   ....[10]....
        /*00c0*/ 	.word	0x00003690


	//   ....[11]....
        /*00c4*/ 	.word	0x000036c0


	//   ....[12]....
        /*00c8*/ 	.word	0x00004170


	//   ....[13]....
        /*00cc*/ 	.word	0x000043a0


	//----- nvinfo : EIATTR_VRC_CTA_INIT_COUNT
	.align		4
.L_43:
        /*00d0*/ 	.byte	0x02, 0x4a
        /*00d2*/ 	.byte	0x80
	.zero		1


	//----- nvinfo : EIATTR_SYSCALL_OFFSETS
	.align		4
        /*00d4*/ 	.byte	0x04, 0x46
        /*00d6*/ 	.short	(.L_45 - .L_44)


	//   ....[0]....
.L_44:
        /*00d8*/ 	.word	0x00005a20


	//   ....[1]....
        /*00dc*/ 	.word	0x00005b60


	//   ....[2]....
        /*00e0*/ 	.word	0x000062e0


	//----- nvinfo : EIATTR_MBARRIER_INSTR_OFFSETS
	.align		4
.L_45:
        /*00e4*/ 	.byte	0x04, 0x39
        /*00e6*/ 	.short	(.L_47 - .L_46)


	//   ....[0]....
.L_46:
        /*00e8*/ 	.word	0x00000620
        /*00ec*/ 	.word	0x000000ff
        /*00f0*/ 	.word	0x00000000
        /*00f4*/ 	.short	0x0100
        /*00f6*/ 	.byte	0x04
	.zero		1


	//   ....[1]....
        /*00f8*/ 	.word	0x00000630
        /*00fc*/ 	.word	0x000000ff
        /*0100*/ 	.word	0x00000068
        /*0104*/ 	.short	0x0100
        /*0106*/ 	.byte	0x04
	.zero		1


	//   ....[2]....
        /*0108*/ 	.word	0x00000640
        /*010c*/ 	.word	0x000000ff
        /*0110*/ 	.word	0x00000008
        /*0114*/ 	.short	0x0100
        /*0116*/ 	.byte	0x04
	.zero		1


	//   ....[3]....
        /*0118*/ 	.word	0x00000650
        /*011c*/ 	.word	0x000000ff
        /*0120*/ 	.word	0x00000070
        /*0124*/ 	.short	0x0100
        /*0126*/ 	.byte	0x04
	.zero		1


	//   ....[4]....
        /*0128*/ 	.word	0x00000660
        /*012c*/ 	.word	0x000000ff
        /*0130*/ 	.word	0x00000010
        /*0134*/ 	.short	0x0100
        /*0136*/ 	.byte	0x04
	.zero		1


	//   ....[5]....
        /*0138*/ 	.word	0x00000670
        /*013c*/ 	.word	0x000000ff
        /*0140*/ 	.word	0x00000078
        /*0144*/ 	.short	0x0100
        /*0146*/ 	.byte	0x04
	.zero		1


	//   ....[6]....
        /*0148*/ 	.word	0x00000680
        /*014c*/ 	.word	0x000000ff
        /*0150*/ 	.word	0x00000018
        /*0154*/ 	.short	0x0100
        /*0156*/ 	.byte	0x04
	.zero		1


	//   ....[7]....
        /*0158*/ 	.word	0x00000690
        /*015c*/ 	.word	0x000000ff
        /*0160*/ 	.word	0x00000080
        /*0164*/ 	.short	0x0100
        /*0166*/ 	.byte	0x04
	.zero		1


	//   ....[8]....
        /*0168*/ 	.word	0x000006a0
        /*016c*/ 	.word	0x000000ff
        /*0170*/ 	.word	0x00000020
        /*0174*/ 	.short	0x0100
        /*0176*/ 	.byte	0x04
	.zero		1


	//   ....[9]....
        /*0178*/ 	.word	0x000006b0
        /*017c*/ 	.word	0x000000ff
        /*0180*/ 	.word	0x00000088
        /*0184*/ 	.short	0x0100
        /*0186*/ 	.byte	0x04
	.zero		1


	//   ....[10]....
        /*0188*/ 	.word	0x000006c0
        /*018c*/ 	.word	0x000000ff
        /*0190*/ 	.word	0x00000028
        /*0194*/ 	.short	0x0100
        /*0196*/ 	.byte	0x04
	.zero		1


	//   ....[11]....
        /*0198*/ 	.word	0x000006d0
        /*019c*/ 	.word	0x000000ff
        /*01a0*/ 	.word	0x00000090
        /*01a4*/ 	.short	0x0100
        /*01a6*/ 	.byte	0x04
	.zero		1


	//   ....[12]....
        /*01a8*/ 	.word	0x000006e0
        /*01ac*/ 	.word	0x000000ff
        /*01b0*/ 	.word	0x00000030
        /*01b4*/ 	.short	0x0100
        /*01b6*/ 	.byte	0x04
	.zero		1


	//   ....[13]....
        /*01b8*/ 	.word	0x000006f0
        /*01bc*/ 	.word	0x000000ff
        /*01c0*/ 	.word	0x00000098
        /*01c4*/ 	.short	0x0100
        /*01c6*/ 	.byte	0x04
	.zero		1


	//   ....[14]....
        /*01c8*/ 	.word	0x00000700
        /*01cc*/ 	.word	0x000000ff
        /*01d0*/ 	.word	0x00000038
        /*01d4*/ 	.short	0x0100
        /*01d6*/ 	.byte	0x04
	.zero		1


	//   ....[15]....
        /*01d8*/ 	.word	0x00000710
        /*01dc*/ 	.word	0x000000ff
        /*01e0*/ 	.word	0x000000a0
        /*01e4*/ 	.short	0x0100
        /*01e6*/ 	.byte	0x04
	.zero		1


	//   ....[16]....
        /*01e8*/ 	.word	0x00000720
        /*01ec*/ 	.word	0x000000ff
        /*01f0*/ 	.word	0x00000040
        /*01f4*/ 	.short	0x0100
        /*01f6*/ 	.byte	0x04
	.zero		1


	//   ....[17]....
        /*01f8*/ 	.word	0x00000730
        /*01fc*/ 	.word	0x000000ff
        /*0200*/ 	.word	0x000000a8
        /*0204*/ 	.short	0x0100
        /*0206*/ 	.byte	0x04
	.zero		1


	//   ....[18]....
        /*0208*/ 	.word	0x00000740
        /*020c*/ 	.word	0x000000ff
        /*0210*/ 	.word	0x00000048
        /*0214*/ 	.short	0x0100
        /*0216*/ 	.byte	0x04
	.zero		1


	//   ....[19]....
        /*0218*/ 	.word	0x00000750
        /*021c*/ 	.word	0x000000ff
        /*0220*/ 	.word	0x000000b0
        /*0224*/ 	.short	0x0100
        /*0226*/ 	.byte	0x04
	.zero		1


	//   ....[20]....
        /*0228*/ 	.word	0x00000760
        /*022c*/ 	.word	0x000000ff
        /*0230*/ 	.word	0x00000050
        /*0234*/ 	.short	0x0100
        /*0236*/ 	.byte	0x04
	.zero		1


	//   ....[21]....
        /*0238*/ 	.word	0x00000770
        /*023c*/ 	.word	0x000000ff
        /*0240*/ 	.word	0x000000b8
        /*0244*/ 	.short	0x0100
        /*0246*/ 	.byte	0x04
	.zero		1


	//   ....[22]....
        /*0248*/ 	.word	0x00000780
        /*024c*/ 	.word	0x000000ff
        /*0250*/ 	.word	0x00000058
        /*0254*/ 	.short	0x0100
        /*0256*/ 	.byte	0x04
	.zero		1


	//   ....[23]....
        /*0258*/ 	.word	0x00000790
        /*025c*/ 	.word	0x000000ff
        /*0260*/ 	.word	0x000000c0
        /*0264*/ 	.short	0x0100
        /*0266*/ 	.byte	0x04
	.zero		1


	//   ....[24]....
        /*0268*/ 	.word	0x000007a0
        /*026c*/ 	.word	0x000000ff
        /*0270*/ 	.word	0x00000060
        /*0274*/ 	.short	0x0100
        /*0276*/ 	.byte	0x04
	.zero		1


	//   ....[25]....
        /*0278*/ 	.word	0x000007b0
        /*027c*/ 	.word	0x000000ff
        /*0280*/ 	.word	0x000000c8
        /*0284*/ 	.short	0x0100
        /*0286*/ 	.byte	0x04
	.zero		1


	//   ....[26]....
        /*0288*/ 	.word	0x000008f0
        /*028c*/ 	.word	0x000000ff
        /*0290*/ 	.word	0x000000d0
        /*0294*/ 	.short	0x0100
        /*0296*/ 	.byte	0x04
	.zero		1


	//   ....[27]....
        /*0298*/ 	.word	0x00000900
        /*029c*/ 	.word	0x000000ff
        /*02a0*/ 	.word	0x000000d8
        /*02a4*/ 	.short	0x0100
        /*02a6*/ 	.byte	0x04
	.zero		1


	//   ....[28]....
        /*02a8*/ 	.word	0x000009f0
        /*02ac*/ 	.word	0x000000ff
        /*02b0*/ 	.word	0x000000e0
        /*02b4*/ 	.short	0x0100
        /*02b6*/ 	.byte	0x06
	.zero		1


	//   ....[29]....
        /*02b8*/ 	.word	0x00000a00
        /*02bc*/ 	.word	0x000000ff
        /*02c0*/ 	.word	0x000000e8
        /*02c4*/ 	.short	0x0100
        /*02c6*/ 	.byte	0x06
	.zero		1


	//   ....[30]....
        /*02c8*/ 	.word	0x00000b40
        /*02cc*/ 	.word	0x000000ff
        /*02d0*/ 	.word	0x000000f0
        /*02d4*/ 	.short	0x0100
        /*02d6*/ 	.byte	0x06
	.zero		1


	//   ....[31]....
        /*02d8*/ 	.word	0x00000b50
        /*02dc*/ 	.word	0x000000ff
        /*02e0*/ 	.word	0x00000100
        /*02e4*/ 	.short	0x0100
        /*02e6*/ 	.byte	0x06
	.zero		1


	//   ....[32]....
        /*02e8*/ 	.word	0x00000b60
        /*02ec*/ 	.word	0x000000ff
        /*02f0*/ 	.word	0x000000f8
        /*02f4*/ 	.short	0x0100
        /*02f6*/ 	.byte	0x06
	.zero		1


	//   ....[33]....
        /*02f8*/ 	.word	0x00000b70
        /*02fc*/ 	.word	0x000000ff
        /*0300*/ 	.word	0x00000108
        /*0304*/ 	.short	0x0100
        /*0306*/ 	.byte	0x06
	.zero		1


	//   ....[34]....
        /*0308*/ 	.word	0x00000ca0
        /*030c*/ 	.word	0x000000ff
        /*0310*/ 	.word	0x00000110
        /*0314*/ 	.short	0x0100
        /*0316*/ 	.byte	0x04
	.zero		1


	//   ....[35]....
        /*0318*/ 	.word	0x00000cb0
        /*031c*/ 	.word	0x000000ff
        /*0320*/ 	.word	0x00000130
        /*0324*/ 	.short	0x0100
        /*0326*/ 	.byte	0x04
	.zero		1


	//   ....[36]....
        /*0328*/ 	.word	0x00000cc0
        /*032c*/ 	.word	0x000000ff
        /*0330*/ 	.word	0x00000118
        /*0334*/ 	.short	0x0100
        /*0336*/ 	.byte	0x04
	.zero		1


	//   ....[37]....
        /*0338*/ 	.word	0x00000cd0
        /*033c*/ 	.word	0x000000ff
        /*0340*/ 	.word	0x00000138
        /*0344*/ 	.short	0x0100
        /*0346*/ 	.byte	0x04
	.zero		1


	//   ....[38]....
        /*0348*/ 	.word	0x00000ce0
        /*034c*/ 	.word	0x000000ff
        /*0350*/ 	.word	0x00000120
        /*0354*/ 	.short	0x0100
        /*0356*/ 	.byte	0x04
	.zero		1


	//   ....[39]....
        /*0358*/ 	.word	0x00000cf0
        /*035c*/ 	.word	0x000000ff
        /*0360*/ 	.word	0x00000140
        /*0364*/ 	.short	0x0100
        /*0366*/ 	.byte	0x04
	.zero		1


	//   ....[40]....
        /*0368*/ 	.word	0x00000d00
        /*036c*/ 	.word	0x000000ff
        /*0370*/ 	.word	0x00000128
        /*0374*/ 	.short	0x0100
        /*0376*/ 	.byte	0x04
	.zero		1


	//   ....[41]....
        /*0378*/ 	.word	0x00000d10
        /*037c*/ 	.word	0x000000ff
        /*0380*/ 	.word	0x00000148
        /*0384*/ 	.short	0x0100
        /*0386*/ 	.byte	0x04
	.zero		1


	//   ....[42]....
        /*0388*/ 	.word	0x00000e00
        /*038c*/ 	.word	0x000000ff
        /*0390*/ 	.word	0x00000150
        /*0394*/ 	.short	0x0100
        /*0396*/ 	.byte	0x04
	.zero		1


	//   ....[43]....
        /*0398*/ 	.word	0x00000e10
        /*039c*/ 	.word	0x000000ff
        /*03a0*/ 	.word	0x00000160
        /*03a4*/ 	.short	0x0100
        /*03a6*/ 	.byte	0x04
	.zero		1


	//   ....[44]....
        /*03a8*/ 	.word	0x00000e20
        /*03ac*/ 	.word	0x000000ff
        /*03b0*/ 	.word	0x00000158
        /*03b4*/ 	.short	0x0100
        /*03b6*/ 	.byte	0x04
	.zero		1


	//   ....[45]....
        /*03b8*/ 	.word	0x00000e30
        /*03bc*/ 	.word	0x000000ff
        /*03c0*/ 	.word	0x00000168
        /*03c4*/ 	.short	0x0100
        /*03c6*/ 	.byte	0x04
	.zero		1


	//   ....[46]....
        /*03c8*/ 	.word	0x00001950
        /*03cc*/ 	.word	0x00000000
        /*03d0*/ 	.word	0x00000160
        /*03d4*/ 	.short	0x010a
        /*03d6*/ 	.byte	0xff
	.zero		1


	//   ....[47]....
        /*03d8*/ 	.word	0x00001980
        /*03dc*/ 	.word	0x00000000
        /*03e0*/ 	.word	0x00000150
        /*03e4*/ 	.short	0x0101
        /*03e6*/ 	.byte	0xff
	.zero		1


	//   ....[48]....
        /*03e8*/ 	.word	0x00001a50
        /*03ec*/ 	.word	0x000000ff
        /*03f0*/ 	.word	0x00000068
        /*03f4*/ 	.short	0x010a
        /*03f6*/ 	.byte	0x04
	.zero		1


	//   ....[49]....
        /*03f8*/ 	.word	0x00001ad0
        /*03fc*/ 	.word	0x000000ff
        /*0400*/ 	.word	0x00000068
        /*0404*/ 	.short	0x010a
        /*0406*/ 	.byte	0x21
	.zero		1


	//   ....[50]....
        /*0408*/ 	.word	0x00001c70
        /*040c*/ 	.word	0x000000ff
        /*0410*/ 	.word	0x00000068
        /*0414*/ 	.short	0x010a
        /*0416*/ 	.byte	0x08
	.zero		1


	//   ....[51]....
        /*0418*/ 	.word	0x00001d80
        /*041c*/ 	.word	0x000000ff
        /*0420*/ 	.word	0x000000e8
        /*0424*/ 	.short	0x0101
        /*0426*/ 	.byte	0x06
	.zero		1


	//   ....[52]....
        /*0428*/ 	.word	0x00001da0
        /*042c*/ 	.word	0x000000ff
        /*0430*/ 	.word	0x00000068
        /*0434*/ 	.short	0x010a
        /*0436*/ 	.byte	0x04
	.zero		1


	//   ....[53]....
        /*0438*/ 	.word	0x00001e20
        /*043c*/ 	.word	0x000000ff
        /*0440*/ 	.word	0x00000068
        /*0444*/ 	.short	0x010a
        /*0446*/ 	.byte	0x11
	.zero		1


	//   ....[54]....
        /*0448*/ 	.word	0x00001fc0
        /*044c*/ 	.word	0x000000ff
        /*0450*/ 	.word	0x00000068
        /*0454*/ 	.short	0x010a
        /*0456*/ 	.byte	0x07
	.zero		1


	//   ....[55]....
        /*0458*/ 	.word	0x00002100
        /*045c*/ 	.word	0x00000003
        /*0460*/ 	.word	0x000000f0
        /*0464*/ 	.short	0x010a
        /*0466*/ 	.byte	0xff
	.zero		1


	//   ....[56]....
        /*0468*/ 	.word	0x00002250
        /*046c*/ 	.word	0x00000000
        /*0470*/ 	.word	0x00000000
        /*0474*/ 	.short	0x0101
        /*0476*/ 	.byte	0xff
	.zero		1


	//   ....[57]....
        /*0478*/ 	.word	0x000027f0
        /*047c*/ 	.word	0x000000ff
        /*0480*/ 	.word	0x00000000
        /*0484*/ 	.short	0x010a
        /*0486*/ 	.byte	0x04
	.zero		1


	//   ....[58]....
        /*0488*/ 	.word	0x00002880
        /*048c*/ 	.word	0x000000ff
        /*0490*/ 	.word	0x00000000
        /*0494*/ 	.short	0x010a
        /*0496*/ 	.byte	0x05
	.zero		1


	//   ....[59]....
        /*0498*/ 	.word	0x00002910
        /*049c*/ 	.word	0x000000ff
        /*04a0*/ 	.word	0x00000000
        /*04a4*/ 	.short	0x010a
        /*04a6*/ 	.byte	0x05
	.zero		1


	//   ....[60]....
        /*04a8*/ 	.word	0x000029a0
        /*04ac*/ 	.word	0x000000ff
        /*04b0*/ 	.word	0x00000000
        /*04b4*/ 	.short	0x010a
        /*04b6*/ 	.byte	0x05
	.zero		1


	//   ....[61]....
        /*04b8*/ 	.word	0x00002a30
        /*04bc*/ 	.word	0x000000ff
        /*04c0*/ 	.word	0x00000000
        /*04c4*/ 	.short	0x010a
        /*04c6*/ 	.byte	0x05
	.zero		1


	//   ....[62]....
        /*04c8*/ 	.word	0x00002ac0
        /*04cc*/ 	.word	0x000000ff
        /*04d0*/ 	.word	0x00000000
        /*04d4*/ 	.short	0x010a
        /*04d6*/ 	.byte	0x05
	.zero		1


	//   ....[63]....
        /*04d8*/ 	.word	0x00002b50
        /*04dc*/ 	.word	0x000000ff
        /*04e0*/ 	.word	0x00000000
        /*04e4*/ 	.short	0x010a
        /*04e6*/ 	.byte	0x05
	.zero		1


	//   ....[64]....
        /*04e8*/ 	.word	0x00002be0
        /*04ec*/ 	.word	0x000000ff
        /*04f0*/ 	.word	0x00000000
        /*04f4*/ 	.short	0x010a
        /*04f6*/ 	.byte	0x05
	.zero		1


	//   ....[65]....
        /*04f8*/ 	.word	0x00002c70
        /*04fc*/ 	.word	0x000000ff
        /*0500*/ 	.word	0x00000000
        /*0504*/ 	.short	0x010a
        /*0506*/ 	.byte	0x05
	.zero		1


	//   ....[66]....
        /*0508*/ 	.word	0x00002d00
        /*050c*/ 	.word	0x000000ff
        /*0510*/ 	.word	0x00000000
        /*0514*/ 	.short	0x010a
        /*0516*/ 	.byte	0x05
	.zero		1


	//   ....[67]....
        /*0518*/ 	.word	0x00002d90
        /*051c*/ 	.word	0x000000ff
        /*0520*/ 	.word	0x00000000
        /*0524*/ 	.short	0x010a
        /*0526*/ 	.byte	0x05
	.zero		1


	//   ....[68]....
        /*0528*/ 	.word	0x00002e20
        /*052c*/ 	.word	0x000000ff
        /*0530*/ 	.word	0x00000000
        /*0534*/ 	.short	0x010a
        /*0536*/ 	.byte	0x05
	.zero		1


	//   ....[69]....
        /*0538*/ 	.word	0x00002ec0
        /*053c*/ 	.word	0x00000000
        /*0540*/ 	.word	0x00000000
        /*0544*/ 	.short	0x010a
        /*0546*/ 	.byte	0xff
	.zero		1


	//   ....[70]....
        /*0548*/ 	.word	0x00002fe0
        /*054c*/ 	.word	0x00000002
        /*0550*/ 	.word	0x00000150
        /*0554*/ 	.short	0x010a
        /*0556*/ 	.byte	0xff
	.zero		1


	//   ....[71]....
        /*0558*/ 	.word	0x00003050
        /*055c*/ 	.word	0x00000002
        /*0560*/ 	.word	0x00000000
        /*0564*/ 	.short	0x0101
        /*0566*/ 	.byte	0xff
	.zero		1


	//   ....[72]....
        /*0568*/ 	.word	0x00003070
        /*056c*/ 	.word	0x000000ff
        /*0570*/ 	.word	0x00000100
        /*0574*/ 	.short	0x010a
        /*0576*/ 	.byte	0x04
	.zero		1


	//   ....[73]....
        /*0578*/ 	.word	0x00003190
        /*057c*/ 	.word	0x00000002
        /*0580*/ 	.word	0x000000f0
        /*0584*/ 	.short	0x010a
        /*0586*/ 	.byte	0xff
	.zero		1


	//   ....[74]....
        /*0588*/ 	.word	0x00003290
        /*058c*/ 	.word	0x00000002
        /*0590*/ 	.word	0x00000000
        /*0594*/ 	.short	0x0101
        /*0596*/ 	.byte	0xff
	.zero		1


	//   ....[75]....
        /*0598*/ 	.word	0x00003320
        /*059c*/ 	.word	0x000000ff
        /*05a0*/ 	.word	0x00000100
        /*05a4*/ 	.short	0x0106
        /*05a6*/ 	.byte	0x04
	.zero		1


	//   ....[76]....
        /*05a8*/ 	.word	0x00003340
        /*05ac*/ 	.word	0x000000ff
        /*05b0*/ 	.word	0x00000100
        /*05b4*/ 	.short	0x010a
        /*05b6*/ 	.byte	0x04
	.zero		1


	//   ....[77]....
        /*05b8*/ 	.word	0x000033d0
        /*05bc*/ 	.word	0x000000ff
        /*05c0*/ 	.word	0x00000100
        /*05c4*/ 	.short	0x0106
        /*05c6*/ 	.byte	0x07
	.zero		1


	//   ....[78]....
        /*05c8*/ 	.word	0x00003410
        /*05cc*/ 	.word	0x00000000
        /*05d0*/ 	.word	0x00000100
        /*05d4*/ 	.short	0x010a
        /*05d6*/ 	.byte	0xff
	.zero		1


	//   ....[79]....
        /*05d8*/ 	.word	0x00003960
        /*05dc*/ 	.word	0x00000000
        /*05e0*/ 	.word	0x000000f0
        /*05e4*/ 	.short	0x010a
        /*05e6*/ 	.byte	0xff
	.zero		1


	//   ....[80]....
        /*05e8*/ 	.word	0x00003a60
        /*05ec*/ 	.word	0x00000003
        /*05f0*/ 	.word	0x00000000
        /*05f4*/ 	.short	0x0101
        /*05f6*/ 	.byte	0xff
	.zero		1


	//   ....[81]....
        /*05f8*/ 	.word	0x00003a70
        /*05fc*/ 	.word	0x000000ff
        /*0600*/ 	.word	0x00000000
        /*0604*/ 	.short	0x010a
        /*0606*/ 	.byte	0x04
	.zero		1


	//   ....[82]....
        /*0608*/ 	.word	0x00003af0
        /*060c*/ 	.word	0x000000ff
        /*0610*/ 	.word	0x00000130
        /*0614*/ 	.short	0x010a
        /*0616*/ 	.byte	0x1f
	.zero		1


	//   ....[83]....
        /*0618*/ 	.word	0x00003bd0
        /*061c*/ 	.word	0x000000ff
        /*0620*/ 	.word	0x00000000
        /*0624*/ 	.short	0x010a
        /*0626*/ 	.byte	0x05
	.zero		1


	//   ....[84]....
        /*0628*/ 	.word	0x00003d10
        /*062c*/ 	.word	0x000000ff
        /*0630*/ 	.word	0x00000000
        /*0634*/ 	.short	0x010a
        /*0636*/ 	.byte	0x04
	.zero		1


	//   ....[85]....
        /*0638*/ 	.word	0x00003fa0
        /*063c*/ 	.word	0x000000ff
        /*0640*/ 	.word	0x00000000
        /*0644*/ 	.short	0x010a
        /*0646*/ 	.byte	0x04
	.zero		1


	//   ....[86]....
        /*0648*/ 	.word	0x00004030
        /*064c*/ 	.word	0x000000ff
        /*0650*/ 	.word	0x00000000
        /*0654*/ 	.short	0x010a
        /*0656*/ 	.byte	0x05
	.zero		1


	//   ....[87]....
        /*0658*/ 	.word	0x000040c0
        /*065c*/ 	.word	0x000000ff
        /*0660*/ 	.word	0x00000000
        /*0664*/ 	.short	0x010a
        /*0666*/ 	.byte	0x05
	.zero		1


	//   ....[88]....
        /*0668*/ 	.word	0x00004150
        /*066c*/ 	.word	0x000000ff
        /*0670*/ 	.word	0x00000000
        /*0674*/ 	.short	0x010a
        /*0676*/ 	.byte	0x04
	.zero		1


	//   ....[89]....
        /*0678*/ 	.word	0x000045f0
        /*067c*/ 	.word	0x00000007
        /*0680*/ 	.word	0x000000f0
        /*0684*/ 	.short	0x010a
        /*0686*/ 	.byte	0xff
	.zero		1


	//   ....[90]....
        /*0688*/ 	.word	0x00004760
        /*068c*/ 	.word	0x00000000
        /*0690*/ 	.word	0x00000000
        /*0694*/ 	.short	0x0101
        /*0696*/ 	.byte	0xff
	.zero		1


	//   ....[91]....
        /*0698*/ 	.word	0x00004bd0
        /*069c*/ 	.word	0x000000ff
        /*06a0*/ 	.word	0x000000e8
        /*06a4*/ 	.short	0x010a
        /*06a6*/ 	.byte	0x11
	.zero		1


	//   ....[92]....
        /*06a8*/ 	.word	0x00004d50
        /*06ac*/ 	.word	0x000000ff
        /*06b0*/ 	.word	0x000000d8
        /*06b4*/ 	.short	0x010a
        /*06b6*/ 	.byte	0x11
	.zero		1


	//   ....[93]....
        /*06b8*/ 	.word	0x00004f60
        /*06bc*/ 	.word	0x000000ff
        /*06c0*/ 	.word	0x000000d0
        /*06c4*/ 	.short	0x010b
        /*06c6*/ 	.byte	0x11
	.zero		1


	//   ....[94]....
        /*06c8*/ 	.word	0x00004f70
        /*06cc*/ 	.word	0x000000ff
        /*06d0*/ 	.word	0x00000000
        /*06d4*/ 	.short	0x0101
        /*06d6*/ 	.byte	0x30
	.zero		1


	//   ....[95]....
        /*06d8*/ 	.word	0x00004fb0
        /*06dc*/ 	.word	0x00000000
        /*06e0*/ 	.word	0x000000d8
        /*06e4*/ 	.short	0x010a
        /*06e6*/ 	.byte	0xff
	.zero		1


	//   ....[96]....
        /*06e8*/ 	.word	0x000052e0
        /*06ec*/ 	.word	0x00000003
        /*06f0*/ 	.word	0x000000f0
        /*06f4*/ 	.short	0x010a
        /*06f6*/ 	.byte	0xff
	.zero		1


	//   ....[97]....
        /*06f8*/ 	.word	0x00005460
        /*06fc*/ 	.word	0x00000000
        /*0700*/ 	.word	0x00000000
        /*0704*/ 	.short	0x0101
        /*0706*/ 	.byte	0xff
	.zero		1


	//   ....[98]....
        /*0708*/ 	.word	0x00005ec0
        /*070c*/ 	.word	0x000000ff
        /*0710*/ 	.word	0x000000d0
        /*0714*/ 	.short	0x010a
        /*0716*/ 	.byte	0x2c
	.zero		1


	//   ....[99]....
        /*0718*/ 	.word	0x00005ed0
        /*071c*/ 	.word	0x00000010
        /*0720*/ 	.word	0x00000110
        /*0724*/ 	.short	0x010a
        /*0726*/ 	.byte	0xff
	.zero		1


	//   ....[100]....
        /*0728*/ 	.word	0x00006080
        /*072c*/ 	.word	0x000000ff
        /*0730*/ 	.word	0x000000d0
        /*0734*/ 	.short	0x010a
        /*0736*/ 	.byte	0x2c
	.zero		1


	//   ....[101]....
        /*0738*/ 	.word	0x00006160
        /*073c*/ 	.word	0x000000ff
        /*0740*/ 	.word	0x00000000
        /*0744*/ 	.short	0x0101
        /*0746*/ 	.byte	0x04
	.zero		1


	//   ....[102]....
        /*0748*/ 	.word	0x000061c0
        /*074c*/ 	.word	0x00000010
        /*0750*/ 	.word	0x00000110
        /*0754*/ 	.short	0x010a
        /*0756*/ 	.byte	0xff
	.zero		1


	//   ....[103]....
        /*0758*/ 	.word	0x00006480
        /*075c*/ 	.word	0x000000ff
        /*0760*/ 	.word	0x00000000
        /*0764*/ 	.short	0x0101
        /*0766*/ 	.byte	0x04
	.zero		1


	//   ....[104]....
        /*0768*/ 	.word	0x00006e80
        /*076c*/ 	.word	0x00000000
        /*0770*/ 	.word	0x00000160
        /*0774*/ 	.short	0x010a
        /*0776*/ 	.byte	0xff
	.zero		1


	//   ....[105]....
        /*0778*/ 	.word	0x00006ee0
        /*077c*/ 	.word	0x00000000
        /*0780*/ 	.word	0x00000068
        /*0784*/ 	.short	0x010a
        /*0786*/ 	.byte	0xff
	.zero		1


	//   ....[106]....
        /*0788*/ 	.word	0x00006f40
        /*078c*/ 	.word	0x00000000
        /*0790*/ 	.word	0x00000068
        /*0794*/ 	.short	0x010a
        /*0796*/ 	.byte	0xff
	.zero		1


	//   ....[107]....
        /*0798*/ 	.word	0x00006f90
        /*079c*/ 	.word	0x00000003
        /*07a0*/ 	.word	0x000000f0
        /*07a4*/ 	.short	0x010a
        /*07a6*/ 	.byte	0xff
	.zero		1


	//   ....[108]....
        /*07a8*/ 	.word	0x00006ff0
        /*07ac*/ 	.word	0x00000000
        /*07b0*/ 	.word	0x00000000
        /*07b4*/ 	.short	0x010a
        /*07b6*/ 	.byte	0xff
	.zero		1


	//   ....[109]....
        /*07b8*/ 	.word	0x00007050
        /*07bc*/ 	.word	0x00000000
        /*07c0*/ 	.word	0x00000000
        /*07c4*/ 	.short	0x010a
        /*07c6*/ 	.byte	0xff
	.zero		1


	//   ....[110]....
        /*07c8*/ 	.word	0x000070b0
        /*07cc*/ 	.word	0x00000000
        /*07d0*/ 	.word	0x00000000
        /*07d4*/ 	.short	0x010a
        /*07d6*/ 	.byte	0xff
	.zero		1


	//   ....[111]....
        /*07d8*/ 	.word	0x00007110
        /*07dc*/ 	.word	0x00000000
        /*07e0*/ 	.word	0x00000000
        /*07e4*/ 	.short	0x010a
        /*07e6*/ 	.byte	0xff
	.zero		1


	//   ....[112]....
        /*07e8*/ 	.word	0x00007170
        /*07ec*/ 	.word	0x00000000
        /*07f0*/ 	.word	0x00000000
        /*07f4*/ 	.short	0x010a
        /*07f6*/ 	.byte	0xff
	.zero		1


	//   ....[113]....
        /*07f8*/ 	.word	0x000071d0
        /*07fc*/ 	.word	0x00000000
        /*0800*/ 	.word	0x00000000
        /*0804*/ 	.short	0x010a
        /*0806*/ 	.byte	0xff
	.zero		1


	//   ....[114]....
        /*0808*/ 	.word	0x00007230
        /*080c*/ 	.word	0x00000000
        /*0810*/ 	.word	0x00000000
        /*0814*/ 	.short	0x010a
        /*0816*/ 	.byte	0xff
	.zero		1


	//   ....[115]....
        /*0818*/ 	.word	0x00007290
        /*081c*/ 	.word	0x00000000
        /*0820*/ 	.word	0x00000000
        /*0824*/ 	.short	0x010a
        /*0826*/ 	.byte	0xff
	.zero		1


	//   ....[116]....
        /*0828*/ 	.word	0x000072f0
        /*082c*/ 	.word	0x00000000
        /*0830*/ 	.word	0x00000000
        /*0834*/ 	.short	0x010a
        /*0836*/ 	.byte	0xff
	.zero		1


	//   ....[117]....
        /*0838*/ 	.word	0x00007350
        /*083c*/ 	.word	0x00000000
        /*0840*/ 	.word	0x00000000
        /*0844*/ 	.short	0x010a
        /*0846*/ 	.byte	0xff
	.zero		1


	//   ....[118]....
        /*0848*/ 	.word	0x000073b0
        /*084c*/ 	.word	0x00000000
        /*0850*/ 	.word	0x00000000
        /*0854*/ 	.short	0x010a
        /*0856*/ 	.byte	0xff
	.zero		1


	//   ....[119]....
        /*0858*/ 	.word	0x00007410
        /*085c*/ 	.word	0x00000000
        /*0860*/ 	.word	0x00000000
        /*0864*/ 	.short	0x010a
        /*0866*/ 	.byte	0xff
	.zero		1


	//   ....[120]....
        /*0868*/ 	.word	0x00007460
        /*086c*/ 	.word	0x00000002
        /*0870*/ 	.word	0x00000150
        /*0874*/ 	.short	0x010a
        /*0876*/ 	.byte	0xff
	.zero		1


	//   ....[121]....
        /*0878*/ 	.word	0x000074c0
        /*087c*/ 	.word	0x00000002
        /*0880*/ 	.word	0x00000100
        /*0884*/ 	.short	0x010a
        /*0886*/ 	.byte	0xff
	.zero		1


	//   ....[122]....
        /*0888*/ 	.word	0x00007510
        /*088c*/ 	.word	0x00000002
        /*0890*/ 	.word	0x000000f0
        /*0894*/ 	.short	0x010a
        /*0896*/ 	.byte	0xff
	.zero		1


	//   ....[123]....
        /*0898*/ 	.word	0x00007570
        /*089c*/ 	.word	0x00000000
        /*08a0*/ 	.word	0x00000100
        /*08a4*/ 	.short	0x010a
        /*08a6*/ 	.byte	0xff
	.zero		1


	//   ....[124]....
        /*08a8*/ 	.word	0x000075c0
        /*08ac*/ 	.word	0x00000000
        /*08b0*/ 	.word	0x000000f0
        /*08b4*/ 	.short	0x010a
        /*08b6*/ 	.byte	0xff
	.zero		1


	//   ....[125]....
        /*08b8*/ 	.word	0x00007620
        /*08bc*/ 	.word	0x00000002
        /*08c0*/ 	.word	0x00000130
        /*08c4*/ 	.short	0x010a
        /*08c6*/ 	.byte	0xff
	.zero		1


	//   ....[126]....
        /*08c8*/ 	.word	0x00007680
        /*08cc*/ 	.word	0x00000000
        /*08d0*/ 	.word	0x00000000
        /*08d4*/ 	.short	0x010a
        /*08d6*/ 	.byte	0xff
	.zero		1


	//   ....[127]....
        /*08d8*/ 	.word	0x000076e0
        /*08dc*/ 	.word	0x00000000
        /*08e0*/ 	.word	0x00000000
        /*08e4*/ 	.short	0x010a
        /*08e6*/ 	.byte	0xff
	.zero		1


	//   ....[128]....
        /*08e8*/ 	.word	0x00007740
        /*08ec*/ 	.word	0x00000000
        /*08f0*/ 	.word	0x00000000
        /*08f4*/ 	.short	0x010a
        /*08f6*/ 	.byte	0xff
	.zero		1


	//   ....[129]....
        /*08f8*/ 	.word	0x000077a0
        /*08fc*/ 	.word	0x00000000
        /*0900*/ 	.word	0x00000000
        /*0904*/ 	.short	0x010a
        /*0906*/ 	.byte	0xff
	.zero		1


	//   ....[130]....
        /*0908*/ 	.word	0x00007800
        /*090c*/ 	.word	0x00000000
        /*0910*/ 	.word	0x00000000
        /*0914*/ 	.short	0x010a
        /*0916*/ 	.byte	0xff
	.zero		1


	//   ....[131]....
        /*0918*/ 	.word	0x00007850
        /*091c*/ 	.word	0x00000007
        /*0920*/ 	.word	0x000000f0
        /*0924*/ 	.short	0x010a
        /*0926*/ 	.byte	0xff
	.zero		1


	//   ....[132]....
        /*0928*/ 	.word	0x000078b0
        /*092c*/ 	.word	0x00000000
        /*0930*/ 	.word	0x000000e8
        /*0934*/ 	.short	0x010a
        /*0936*/ 	.byte	0xff
	.zero		1


	//   ....[133]....
        /*0938*/ 	.word	0x00007910
        /*093c*/ 	.word	0x00000000
        /*0940*/ 	.word	0x000000d8
        /*0944*/ 	.short	0x010a
        /*0946*/ 	.byte	0xff
	.zero		1


	//   ....[134]....
        /*0948*/ 	.word	0x00007960
        /*094c*/ 	.word	0x00000003
        /*0950*/ 	.word	0x000000f0
        /*0954*/ 	.short	0x010a
        /*0956*/ 	.byte	0xff
	.zero		1


	//   ....[135]....
        /*0958*/ 	.word	0x000079c0
        /*095c*/ 	.word	0x00000000
        /*0960*/ 	.word	0x000000d0
        /*0964*/ 	.short	0x010a
        /*0966*/ 	.byte	0xff
	.zero		1


	//   ....[136]....
        /*0968*/ 	.word	0x00007a10
        /*096c*/ 	.word	0x00000010
        /*0970*/ 	.word	0x00000110
        /*0974*/ 	.short	0x010a
        /*0976*/ 	.byte	0xff
	.zero		1


	//----- nvinfo : EIATTR_NUM_MBARRIERS
	.align		4
.L_47:
        /*0978*/ 	.byte	0x03, 0x38
        /*097a*/ 	.short	0x002e


	//----- nvinfo : EIATTR_EXIT_INSTR_OFFSETS
	.align		4
        /*097c*/ 	.byte	0x04, 0x1c
        /*097e*/ 	.short	(.L_49 - .L_48)


	//   ....[0]....
.L_48:
        /*0980*/ 	.word	0x00002ef0


	//   ....[1]....
        /*0984*/ 	.word	0x000033e0


	//   ....[2]....
        /*0988*/ 	.word	0x00003440


	//   ....[3]....
        /*098c*/ 	.word	0x000043b0


	//   ....[4]....
        /*0990*/ 	.word	0x00004fe0


	//   ....[5]....
        /*0994*/ 	.word	0x00005020


	//   ....[6]....
        /*0998*/ 	.word	0x00006e70


	//----- nvinfo : EIATTR_MAX_THREADS
	.align		4
.L_49:
        /*099c*/ 	.byte	0x04, 0x05
        /*099e*/ 	.short	(.L_51 - .L_50)
.L_50:
        /*09a0*/ 	.word	0x00000100
        /*09a4*/ 	.word	0x00000001
        /*09a8*/ 	.word	0x00000001


	//----- nvinfo : EIATTR_CRS_STACK_SIZE
	.align		4
.L_51:
        /*09ac*/ 	.byte	0x04, 0x1e
        /*09ae*/ 	.short	(.L_53 - .L_52)
.L_52:
        /*09b0*/ 	.word	0x00000000


	//----- nvinfo : EIATTR_CBANK_PARAM_SIZE
	.align		4
.L_53:
        /*09b4*/ 	.byte	0x03, 0x19
        /*09b6*/ 	.short	0x0800


	//----- nvinfo : EIATTR_PARAM_CBANK
	.align		4
        /*09b8*/ 	.byte	0x04, 0x0a
        /*09ba*/ 	.short	(.L_55 - .L_54)
	.align		4
.L_54:
        /*09bc*/ 	.word	index@(.nv.constant0._ZN7cutlass13device_kernelINS_4gemm6kernel13GemmUniversalIN4cute5tupleIJiiiiEEENS1_10collective13CollectiveMmaINS1_35MainloopSm100TmaUmmaWarpSpecializedILi13ELi2ELi4ENS5_IJNS4_1CILi1EEENSA_ILi2EEESB_EEEEENS5_IJNSA_ILi64EEESF_NSA_ILi128EEEEEEaNS5_IJlSB_lEEEaSI_NS4_8TiledMMAINS4_8MMA_AtomIJNS4_15SM100_MMA_S8_SSIaaiLi64ELi64ELNS4_4UMMA5MajorE0ELSN_0ELNSM_8SaturateE0EEEEEENS4_6LayoutINS5_IJSB_SB_SB_EEENS5_IJNSA_ILi0EEEST_ST_EEEEENS5_IJNS4_10UnderscoreESW_SW_EEEEENS4_23SM90_TMA_LOAD_MULTICASTENS4_14ComposedLayoutINS4_7SwizzleILi3ELi4ELi3EEENS4_18smem_ptr_flag_bitsILi8EEENSR_INS5_IJNSA_ILi8EEESG_EEENS5_IJSG_SB_EEEEEEEvNS4_8identityENS4_13SM90_TMA_LOADES19_vS1A_EENS_8epilogue10collective18CollectiveEpilogueINS1D_23Sm100TmaWarpSpecializedILi1ELi1ELi32ELb0ELb0EEEJSH_NS5_IJNSR_ISF_SB_EES1I_EEEaSI_aSI_NS1D_6fusion15FusionCallbacksIS1H_NS1K_17LinearCombinationIaiaiLNS_15FloatRoundStyleE2EEESH_S1J_JEEENS4_5SM1004TMEM4LOAD26SM100_TMEM_LOAD_16dp32b32xES1B_NS10_INS11_ILi2ELi4ELi3EEES14_NSR_INS5_IJS15_SF_EEENS5_IJSF_SB_EEEEEEENS4_39AutoVectorizingCopyWithAssumedAlignmentILi128EEENS4_14SM90_TMA_STOREES1Y_S20_S20_EEEvvEEEEvNT_6ParamsE)
        /*09c0*/ 	.short	0x0380
        /*09c2*/ 	.short	0x0800


	//----- nvinfo : EIATTR_SW_WAR
	.align		4
.L_55:
        /*09c4*/ 	.byte	0x04, 0x36
        /*09c6*/ 	.short	(.L_57 - .L_56)
.L_56:
        /*09c8*/ 	.word	0x00000008
.L_57:


//--------------------- .nv.callgraph             --------------------------
	.section	.nv.callgraph,"",@"SHT_CUDA_CALLGRAPH"
	.align	4
	.sectionentsize	8
	.align		4
        /*0000*/ 	.word	0x00000000
	.align		4
        /*0004*/ 	.word	0xffffffff
	.align		4
        /*0008*/ 	.word	index@(_ZN7cutlass13device_kernelINS_4gemm6kernel13GemmUniversalIN4cute5tupleIJiiiiEEENS1_10collective13CollectiveMmaINS1_35MainloopSm100TmaUmmaWarpSpecializedILi13ELi2ELi4ENS5_IJNS4_1CILi1EEENSA_ILi2EEESB_EEEEENS5_IJNSA_ILi64EEESF_NSA_ILi128EEEEEEaNS5_IJlSB_lEEEaSI_NS4_8TiledMMAINS4_8MMA_AtomIJNS4_15SM100_MMA_S8_SSIaaiLi64ELi64ELNS4_4UMMA5MajorE0ELSN_0ELNSM_8SaturateE0EEEEEENS4_6LayoutINS5_IJSB_SB_SB_EEENS5_IJNSA_ILi0EEEST_ST_EEEEENS5_IJNS4_10UnderscoreESW_SW_EEEEENS4_23SM90_TMA_LOAD_MULTICASTENS4_14ComposedLayoutINS4_7SwizzleILi3ELi4ELi3EEENS4_18smem_ptr_flag_bitsILi8EEENSR_INS5_IJNSA_ILi8EEESG_EEENS5_IJSG_SB_EEEEEEEvNS4_8identityENS4_13SM90_TMA_LOADES19_vS1A_EENS_8epilogue10collective18CollectiveEpilogueINS1D_23Sm100TmaWarpSpecializedILi1ELi1ELi32ELb0ELb0EEEJSH_NS5_IJNSR_ISF_SB_EES1I_EEEaSI_aSI_NS1D_6fusion15FusionCallbacksIS1H_NS1K_17LinearCombinationIaiaiLNS_15FloatRoundStyleE2EEESH_S1J_JEEENS4_5SM1004TMEM4LOAD26SM100_TMEM_LOAD_16dp32b32xES1B_NS10_INS11_ILi2ELi4ELi3EEES14_NSR_INS5_IJS15_SF_EEENS5_IJSF_SB_EEEEEEENS4_39AutoVectorizingCopyWithAssumedAlignmentILi128EEENS4_14SM90_TMA_STOREES1Y_S20_S20_EEEvvEEEEvNT_6ParamsE)
	.align		4
        /*000c*/ 	.word	index@(__assertfail)
	.align		4
        /*0010*/ 	.word	0x00000000
	.align		4
        /*0014*/ 	.word	0xfffffffe
	.align		4
        /*0018*/ 	.word	0x00000000
	.align		4
        /*001c*/ 	.word	0xfffffffd
	.align		4
        /*0020*/ 	.word	0x00000000
	.align		4
        /*0024*/ 	.word	0xfffffffc


//--------------------- .nv.constant4             --------------------------
	.section	.nv.constant4,"a",@progbits
	.align	8
	.align		8
.nv.constant4:
        /*0000*/ 	.dword	__assertfail
	.align		8
        /*0008*/ 	.dword	__unnamed_1
	.align		8
        /*0010*/ 	.dword	__unnamed_2
	.align		8
        /*0018*/ 	.dword	_ZN40_INTERNAL_b2373f0a_4_k_cu_7c7400cc_274984cuda3std3__45__cpo5beginE
	.align		8
        /*0020*/ 	.dword	_ZN40_INTERNAL_b2373f0a_4_k_cu_7c7400cc_274984cuda3std3__45__cpo3endE
	.align		8
        /*0028*/ 	.dword	_ZN40_INTERNAL_b2373f0a_4_k_cu_7c7400cc_274984cuda3std3__45__cpo6cbeginE
	.align		8
        /*0030*/ 	.dword	_ZN40_INTERNAL_b2373f0a_4_k_cu_7c7400cc_274984cuda3std3__45__cpo4cendE
	.align		8
        /*0038*/ 	.dword	_ZN40_INTERNAL_b2373f0a_4_k_cu_7c7400cc_274984cuda3std3__442_GLOBAL__N__b2373f0a_4_k_cu_7c7400cc_274986ignoreE
	.align		8
        /*0040*/ 	.dword	_ZN40_INTERNAL_b2373f0a_4_k_cu_7c7400cc_274984cuda3std3__419piecewise_constructE
	.align		8
        /*0048*/ 	.dword	_ZN40_INTERNAL_b2373f0a_4_k_cu_7c7400cc_274984cuda3std3__48in_placeE
	.align		8
        /*0050*/ 	.dword	_ZN40_INTERNAL_b2373f0a_4_k_cu_7c7400cc_274984cuda3std6ranges3__45__cpo4swapE
	.align		8
        /*0058*/ 	.dword	_ZN40_INTERNAL_b2373f0a_4_k_cu_7c7400cc_274984cuda3std6ranges3__45__cpo9iter_moveE
	.align		8
        /*0060*/ 	.dword	_ZN40_INTERNAL_b2373f0a_4_k_cu_7c7400cc_274984cute7productE
	.align		8
        /*0068*/ 	.dword	_ZN40_INTERNAL_b2373f0a_4_k_cu_7c7400cc_274984cute1_E
	.align		8
        /*0070*/ 	.dword	$str$25
	.align		8
        /*0078*/ 	.dword	$str$26
	.align		8
        /*0080*/ 	.dword	$str$27
	.align		8
        /*0088*/ 	.dword	$str$28


//--------------------- .text._ZN7cutlass13device_kernelINS_4gemm6kernel13GemmUniversalIN4cute5tupleIJiiiiEEENS1_10collective13CollectiveMmaINS1_35MainloopSm100TmaUmmaWarpSpecializedILi13ELi2ELi4ENS5_IJNS4_1CILi1EEENSA_ILi2EEESB_EEEEENS5_IJNSA_ILi64EEESF_NSA_ILi128EEEEEEaNS5_IJlSB_lEEEaSI_NS4_8TiledMMAINS4_8MMA_AtomIJNS4_15SM100_MMA_S8_SSIaaiLi64ELi64ELNS4_4UMMA5MajorE0ELSN_0ELNSM_8SaturateE0EEEEEENS4_6LayoutINS5_IJSB_SB_SB_EEENS5_IJNSA_ILi0EEEST_ST_EEEEENS5_IJNS4_10UnderscoreESW_SW_EEEEENS4_23SM90_TMA_LOAD_MULTICASTENS4_14ComposedLayoutINS4_7SwizzleILi3ELi4ELi3EEENS4_18smem_ptr_flag_bitsILi8EEENSR_INS5_IJNSA_ILi8EEESG_EEENS5_IJSG_SB_EEEEEEEvNS4_8identityENS4_13SM90_TMA_LOADES19_vS1A_EENS_8epilogue10collective18CollectiveEpilogueINS1D_23Sm100TmaWarpSpecializedILi1ELi1ELi32ELb0ELb0EEEJSH_NS5_IJNSR_ISF_SB_EES1I_EEEaSI_aSI_NS1D_6fusion15FusionCallbacksIS1H_NS1K_17LinearCombinationIaiaiLNS_15FloatRoundStyleE2EEESH_S1J_JEEENS4_5SM1004TMEM4LOAD26SM100_TMEM_LOAD_16dp32b32xES1B_NS10_INS11_ILi2ELi4ELi3EEES14_NSR_INS5_IJS15_SF_EEENS5_IJSF_SB_EEEEEEENS4_39AutoVectorizingCopyWithAssumedAlignmentILi128EEENS4_14SM90_TMA_STOREES1Y_S20_S20_EEEvvEEEEvNT_6ParamsE --------------------------
	.section	.text._ZN7cutlass13device_kernelINS_4gemm6kernel13GemmUniversalIN4cute5tupleIJiiiiEEENS1_10collective13CollectiveMmaINS1_35MainloopSm100TmaUmmaWarpSpecializedILi13ELi2ELi4ENS5_IJNS4_1CILi1EEENSA_ILi2EEESB_EEEEENS5_IJNSA_ILi64EEESF_NSA_ILi128EEEEEEaNS5_IJlSB_lEEEaSI_NS4_8TiledMMAINS4_8MMA_AtomIJNS4_15SM100_MMA_S8_SSIaaiLi64ELi64ELNS4_4UMMA5MajorE0ELSN_0ELNSM_8SaturateE0EEEEEENS4_6LayoutINS5_IJSB_SB_SB_EEENS5_IJNSA_ILi0EEEST_ST_EEEEENS5_IJNS4_10UnderscoreESW_SW_EEEEENS4_23SM90_TMA_LOAD_MULTICASTENS4_14ComposedLayoutINS4_7SwizzleILi3ELi4ELi3EEENS4_18smem_ptr_flag_bitsILi8EEENSR_INS5_IJNSA_ILi8EEESG_EEENS5_IJSG_SB_EEEEEEEvNS4_8identityENS4_13SM90_TMA_LOADES19_vS1A_EENS_8epilogue10collective18CollectiveEpilogueINS1D_23Sm100TmaWarpSpecializedILi1ELi1ELi32ELb0ELb0EEEJSH_NS5_IJNSR_ISF_SB_EES1I_EEEaSI_aSI_NS1D_6fusion15FusionCallbacksIS1H_NS1K_17LinearCombinationIaiaiLNS_15FloatRoundStyleE2EEESH_S1J_JEEENS4_5SM1004TMEM4LOAD26SM100_TMEM_LOAD_16dp32b32xES1B_NS10_INS11_ILi2ELi4ELi3EEES14_NSR_INS5_IJS15_SF_EEENS5_IJSF_SB_EEEEEEENS4_39AutoVectorizingCopyWithAssumedAlignmentILi128EEENS4_14SM90_TMA_STOREES1Y_S20_S20_EEEvvEEEEvNT_6ParamsE,"ax",@progbits
	.align	128
.text._ZN7cutlass13device_kernelINS_4gemm6kernel13GemmUniversalIN4cute5tupleIJiiiiEEENS1_10collective13CollectiveMmaINS1_35MainloopSm100TmaUmmaWarpSpecializedILi13ELi2ELi4ENS5_IJNS4_1CILi1EEENSA_ILi2EEESB_EEEEENS5_IJNSA_ILi64EEESF_NSA_ILi128EEEEEEaNS5_IJlSB_lEEEaSI_NS4_8TiledMMAINS4_8MMA_AtomIJNS4_15SM100_MMA_S8_SSIaaiLi64ELi64ELNS4_4UMMA5MajorE0ELSN_0ELNSM_8SaturateE0EEEEEENS4_6LayoutINS5_IJSB_SB_SB_EEENS5_IJNSA_ILi0EEEST_ST_EEEEENS5_IJNS4_10UnderscoreESW_SW_EEEEENS4_23SM90_TMA_LOAD_MULTICASTENS4_14ComposedLayoutINS4_7SwizzleILi3ELi4ELi3EEENS4_18smem_ptr_flag_bitsILi8EEENSR_INS5_IJNSA_ILi8EEESG_EEENS5_IJSG_SB_EEEEEEEvNS4_8identityENS4_13SM90_TMA_LOADES19_vS1A_EENS_8epilogue10collective18CollectiveEpilogueINS1D_23Sm100TmaWarpSpecializedILi1ELi1ELi32ELb0ELb0EEEJSH_NS5_IJNSR_ISF_SB_EES1I_EEEaSI_aSI_NS1D_6fusion15FusionCallbacksIS1H_NS1K_17LinearCombinationIaiaiLNS_15FloatRoundStyleE2EEESH_S1J_JEEENS4_5SM1004TMEM4LOAD26SM100_TMEM_LOAD_16dp32b32xES1B_NS10_INS11_ILi2ELi4ELi3EEES14_NSR_INS5_IJS15_SF_EEENS5_IJSF_SB_EEEEEEENS4_39AutoVectorizingCopyWithAssumedAlignmentILi128EEENS4_14SM90_TMA_STOREES1Y_S20_S20_EEEvvEEEEvNT_6ParamsE:
        .type           _ZN7cutlass13device_kernelINS_4gemm6kernel13GemmUniversalIN4cute5tupleIJiiiiEEENS1_10collective13CollectiveMmaINS1_35MainloopSm100TmaUmmaWarpSpecializedILi13ELi2ELi4ENS5_IJNS4_1CILi1EEENSA_ILi2EEESB_EEEEENS5_IJNSA_ILi64EEESF_NSA_ILi128EEEEEEaNS5_IJlSB_lEEEaSI_NS4_8TiledMMAINS4_8MMA_AtomIJNS4_15SM100_MMA_S8_SSIaaiLi64ELi64ELNS4_4UMMA5MajorE0ELSN_0ELNSM_8SaturateE0EEEEEENS4_6LayoutINS5_IJSB_SB_SB_EEENS5_IJNSA_ILi0EEEST_ST_EEEEENS5_IJNS4_10UnderscoreESW_SW_EEEEENS4_23SM90_TMA_LOAD_MULTICASTENS4_14ComposedLayoutINS4_7SwizzleILi3ELi4ELi3EEENS4_18smem_ptr_flag_bitsILi8EEENSR_INS5_IJNSA_ILi8EEESG_EEENS5_IJSG_SB_EEEEEEEvNS4_8identityENS4_13SM90_TMA_LOADES19_vS1A_EENS_8epilogue10collective18CollectiveEpilogueINS1D_23Sm100TmaWarpSpecializedILi1ELi1ELi32ELb0ELb0EEEJSH_NS5_IJNSR_ISF_SB_EES1I_EEEaSI_aSI_NS1D_6fusion15FusionCallbacksIS1H_NS1K_17LinearCombinationIaiaiLNS_15FloatRoundStyleE2EEESH_S1J_JEEENS4_5SM1004TMEM4LOAD26SM100_TMEM_LOAD_16dp32b32xES1B_NS10_INS11_ILi2ELi4ELi3EEES14_NSR_INS5_IJS15_SF_EEENS5_IJSF_SB_EEEEEEENS4_39AutoVectorizingCopyWithAssumedAlignmentILi128EEENS4_14SM90_TMA_STOREES1Y_S20_S20_EEEvvEEEEvNT_6ParamsE,@function
        .size           _ZN7cutlass13device_kernelINS_4gemm6kernel13GemmUniversalIN4cute5tupleIJiiiiEEENS1_10collective13CollectiveMmaINS1_35MainloopSm100TmaUmmaWarpSpecializedILi13ELi2ELi4ENS5_IJNS4_1CILi1EEENSA_ILi2EEESB_EEEEENS5_IJNSA_ILi64EEESF_NSA_ILi128EEEEEEaNS5_IJlSB_lEEEaSI_NS4_8TiledMMAINS4_8MMA_AtomIJNS4_15SM100_MMA_S8_SSIaaiLi64ELi64ELNS4_4UMMA5MajorE0ELSN_0ELNSM_8SaturateE0EEEEEENS4_6LayoutINS5_IJSB_SB_SB_EEENS5_IJNSA_ILi0EEEST_ST_EEEEENS5_IJNS4_10UnderscoreESW_SW_EEEEENS4_23SM90_TMA_LOAD_MULTICASTENS4_14ComposedLayoutINS4_7SwizzleILi3ELi4ELi3EEENS4_18smem_ptr_flag_bitsILi8EEENSR_INS5_IJNSA_ILi8EEESG_EEENS5_IJSG_SB_EEEEEEEvNS4_8identityENS4_13SM90_TMA_LOADES19_vS1A_EENS_8epilogue10collective18CollectiveEpilogueINS1D_23Sm100TmaWarpSpecializedILi1ELi1ELi32ELb0ELb0EEEJSH_NS5_IJNSR_ISF_SB_EES1I_EEEaSI_aSI_NS1D_6fusion15FusionCallbacksIS1H_NS1K_17LinearCombinationIaiaiLNS_15FloatRoundStyleE2EEESH_S1J_JEEENS4_5SM1004TMEM4LOAD26SM100_TMEM_LOAD_16dp32b32xES1B_NS10_INS11_ILi2ELi4ELi3EEES14_NSR_INS5_IJS15_SF_EEENS5_IJSF_SB_EEEEEEENS4_39AutoVectorizingCopyWithAssumedAlignmentILi128EEENS4_14SM90_TMA_STOREES1Y_S20_S20_EEEvvEEEEvNT_6ParamsE,(.L_x_163 - _ZN7cutlass13device_kernelINS_4gemm6kernel13GemmUniversalIN4cute5tupleIJiiiiEEENS1_10collective13CollectiveMmaINS1_35MainloopSm100TmaUmmaWarpSpecializedILi13ELi2ELi4ENS5_IJNS4_1CILi1EEENSA_ILi2EEESB_EEEEENS5_IJNSA_ILi64EEESF_NSA_ILi128EEEEEEaNS5_IJlSB_lEEEaSI_NS4_8TiledMMAINS4_8MMA_AtomIJNS4_15SM100_MMA_S8_SSIaaiLi64ELi64ELNS4_4UMMA5MajorE0ELSN_0ELNSM_8SaturateE0EEEEEENS4_6LayoutINS5_IJSB_SB_SB_EEENS5_IJNSA_ILi0EEEST_ST_EEEEENS5_IJNS4_10UnderscoreESW_SW_EEEEENS4_23SM90_TMA_LOAD_MULTICASTENS4_14ComposedLayoutINS4_7SwizzleILi3ELi4ELi3EEENS4_18smem_ptr_flag_bitsILi8EEENSR_INS5_IJNSA_ILi8EEESG_EEENS5_IJSG_SB_EEEEEEEvNS4_8identityENS4_13SM90_TMA_LOADES19_vS1A_EENS_8epilogue10collective18CollectiveEpilogueINS1D_23Sm100TmaWarpSpecializedILi1ELi1ELi32ELb0ELb0EEEJSH_NS5_IJNSR_ISF_SB_EES1I_EEEaSI_aSI_NS1D_6fusion15FusionCallbacksIS1H_NS1K_17LinearCombinationIaiaiLNS_15FloatRoundStyleE2EEESH_S1J_JEEENS4_5SM1004TMEM4LOAD26SM100_TMEM_LOAD_16dp32b32xES1B_NS10_INS11_ILi2ELi4ELi3EEES14_NSR_INS5_IJS15_SF_EEENS5_IJSF_SB_EEEEEEENS4_39AutoVectorizingCopyWithAssumedAlignmentILi128EEENS4_14SM90_TMA_STOREES1Y_S20_S20_EEEvvEEEEvNT_6ParamsE)
        .other          _ZN7cutlass13device_kernelINS_4gemm6kernel13GemmUniversalIN4cute5tupleIJiiiiEEENS1_10collective13CollectiveMmaINS1_35MainloopSm100TmaUmmaWarpSpecializedILi13ELi2ELi4ENS5_IJNS4_1CILi1EEENSA_ILi2EEESB_EEEEENS5_IJNSA_ILi64EEESF_NSA_ILi128EEEEEEaNS5_IJlSB_lEEEaSI_NS4_8TiledMMAINS4_8MMA_AtomIJNS4_15SM100_MMA_S8_SSIaaiLi64ELi64ELNS4_4UMMA5MajorE0ELSN_0ELNSM_8SaturateE0EEEEEENS4_6LayoutINS5_IJSB_SB_SB_EEENS5_IJNSA_ILi0EEEST_ST_EEEEENS5_IJNS4_10UnderscoreESW_SW_EEEEENS4_23SM90_TMA_LOAD_MULTICASTENS4_14ComposedLayoutINS4_7SwizzleILi3ELi4ELi3EEENS4_18smem_ptr_flag_bitsILi8EEENSR_INS5_IJNSA_ILi8EEESG_EEENS5_IJSG_SB_EEEEEEEvNS4_8identityENS4_13SM90_TMA_LOADES19_vS1A_EENS_8epilogue10collective18CollectiveEpilogueINS1D_23Sm100TmaWarpSpecializedILi1ELi1ELi32ELb0ELb0EEEJSH_NS5_IJNSR_ISF_SB_EES1I_EEEaSI_aSI_NS1D_6fusion15FusionCallbacksIS1H_NS1K_17LinearCombinationIaiaiLNS_15FloatRoundStyleE2EEESH_S1J_JEEENS4_5SM1004TMEM4LOAD26SM100_TMEM_LOAD_16dp32b32xES1B_NS10_INS11_ILi2ELi4ELi3EEES14_NSR_INS5_IJS15_SF_EEENS5_IJSF_SB_EEEEEEENS4_39AutoVectorizingCopyWithAssumedAlignmentILi128EEENS4_14SM90_TMA_STOREES1Y_S20_S20_EEEvvEEEEvNT_6ParamsE,@"STO_CUDA_ENTRY STV_DEFAULT"
_ZN7cutlass13device_kernelINS_4gemm6kernel13GemmUniversalIN4cute5tupleIJiiiiEEENS1_10collective13CollectiveMmaINS1_35MainloopSm100TmaUmmaWarpSpecializedILi13ELi2ELi4ENS5_IJNS4_1CILi1EEENSA_ILi2EEESB_EEEEENS5_IJNSA_ILi64EEESF_NSA_ILi128EEEEEEaNS5_IJlSB_lEEEaSI_NS4_8TiledMMAINS4_8MMA_AtomIJNS4_15SM100_MMA_S8_SSIaaiLi64ELi64ELNS4_4UMMA5MajorE0ELSN_0ELNSM_8SaturateE0EEEEEENS4_6LayoutINS5_IJSB_SB_SB_EEENS5_IJNSA_ILi0EEEST_ST_EEEEENS5_IJNS4_10UnderscoreESW_SW_EEEEENS4_23SM90_TMA_LOAD_MULTICASTENS4_14ComposedLayoutINS4_7SwizzleILi3ELi4ELi3EEENS4_18smem_ptr_flag_bitsILi8EEENSR_INS5_IJNSA_ILi8EEESG_EEENS5_IJSG_SB_EEEEEEEvNS4_8identityENS4_13SM90_TMA_LOADES19_vS1A_EENS_8epilogue10collective18CollectiveEpilogueINS1D_23Sm100TmaWarpSpecializedILi1ELi1ELi32ELb0ELb0EEEJSH_NS5_IJNSR_ISF_SB_EES1I_EEEaSI_aSI_NS1D_6fusion15FusionCallbacksIS1H_NS1K_17LinearCombinationIaiaiLNS_15FloatRoundStyleE2EEESH_S1J_JEEENS4_5SM1004TMEM4LOAD26SM100_TMEM_LOAD_16dp32b32xES1B_NS10_INS11_ILi2ELi4ELi3EEES14_NSR_INS5_IJS15_SF_EEENS5_IJSF_SB_EEEEEEENS4_39AutoVectorizingCopyWithAssumedAlignmentILi128EEENS4_14SM90_TMA_STOREES1Y_S20_S20_EEEvvEEEEvNT_6ParamsE:
[----:B------:R-:W1:Y:S01]  /*0000*/  LDC R1, c[0x0][0x37c] ;  /* 0x0000df00ff017b82 */ /* 0x000e620000000800 */
[----:B------:R-:W2:Y:S01]  /*0010*/  S2R R69, SR_TID.X ;  /* 0x0000000000457919 */ /* 0x000ea20000002100 */
[----:B------:R-:W3:Y:S01]  /*0020*/  LDCU.64 UR8, c[0x0][0x890] ;  /* 0x00011200ff0877ac */ /* 0x000ee20008000a00 */
[----:B------:R-:W-:Y:S02]  /*0030*/  PRMT R80, RZ, 0x7610, R80 ;  /* 0x00007610ff507816 */ /* 0x000fe40000000050 */
[----:B------:R-:W-:Y:S01]  /*0040*/  ELECT P3, URZ, PT ;  /* 0x0000000000ff782f */ /* 0x000fe20003860000 */
[----:B---3--:R-:W-:-:S04]  /*0050*/  UISETP.NE.U32.AND UP0, UPT, UR8, URZ, UPT ;  /* 0x000000ff0800728c */ /* 0x008fc8000bf05070 */
[----:B------:R-:W-:Y:S01]  /*0060*/  UISETP.NE.AND.EX UP0, UPT, UR9, URZ, UPT, UP0 ;  /* 0x000000ff0900728c */ /* 0x000fe2000bf05300 */
[----:B--2---:R-:W-:-:S05]  /*0070*/  SHF.R.U32.HI R81, RZ, 0x5, R69 ;  /* 0x00000005ff517819 */ /* 0x004fca0000011645 */
[----:B------:R-:W2:Y:S02]  /*0080*/  SHFL.IDX PT, R0, R81, RZ, 0x1f ;  /* 0x00001fff51007589 */ /* 0x000ea400000e0000 */
[----:B--2---:R-:W-:Y:S01]  /*0090*/  R2UR UR22, R0 ;  /* 0x00000000001672ca */ /* 0x004fe200000e0000 */
[----:B-1----:R-:W-:-:S14]  /*00a0*/  BRA.U UP0, `(.L_x_0) ;  /* 0x0000000100307547 */ /* 0x002fdc000b800000 */
[----:B------:R-:W1:Y:S02]  /*00b0*/  LDCU.64 UR4, c[0x0][0x888] ;  /* 0x00011100ff0477ac */ /* 0x000e640008000a00 */
[----:B-1----:R-:W-:-:S04]  /*00c0*/  UISETP.NE.U32.AND UP0, UPT, UR4, URZ, UPT ;  /* 0x000000ff0400728c */ /* 0x002fc8000bf05070 */
[----:B------:R-:W-:-:S09]  /*00d0*/  UISETP.NE.AND.EX UP0, UPT, UR5, URZ, UPT, UP0 ;  /* 0x000000ff0500728c */ /* 0x000fd2000bf05300 */
[----:B------:R-:W-:Y:S05]  /*00e0*/  BRA.U !UP0, `(.L_x_1) ;  /* 0x0000000108147547 */ /* 0x000fea000b800000 */
[----:B------:R-:W1:Y:S01]  /*00f0*/  LDC.64 R2, c[0x0][0x888] ;  /* 0x00022200ff027b82 */ /* 0x000e620000000a00 */
[----:B------:R-:W1:Y:S02]  /*0100*/  LDCU.64 UR4, c[0x0][0x358] ;  /* 0x00006b00ff0477ac */ /* 0x000e640008000a00 */
[----:B-1----:R1:W5:Y:S01]  /*0110*/  LDG.E R39, desc[UR4][R2.64] ;  /* 0x0000000402277981 */ /* 0x002362000c1e1900 */
[----:B------:R-:W-:Y:S01]  /*0120*/  HFMA2 R80, -RZ, RZ, 0, 5.9604644775390625e-08 ;  /* 0x00000001ff507431 */ /* 0x000fe200000001ff */
[----:B------:R-:W-:Y:S05]  /*0130*/  BRA `(.L_x_0) ;  /* 0x00000000000c7947 */ /* 0x000fea0003800000 */
.L_x_1:
[----:B------:R-:W1:Y:S01]  /*0140*/  LDCU UR4, c[0x0][0x880] ;  /* 0x00011000ff0477ac */ /* 0x000e620008000800 */
[----:B------:R-:W-:Y:S01]  /*0150*/  HFMA2 R80, -RZ, RZ, 0, 5.9604644775390625e-08 ;  /* 0x00000001ff507431 */ /* 0x000fe200000001ff */
[----:B-1----:R-:W-:-:S07]  /*0160*/  MOV R39, UR4 ;  /* 0x0000000400277c02 */ /* 0x002fce0008000f00 */
.L_x_0:
[----:B------:R-:W2:Y:S02]  /*0170*/  LDCU.64 UR4, c[0x0][0x8b0] ;  /* 0x00011600ff0477ac */ /* 0x000ea40008000a00 */
[----:B--2---:R-:W-:-:S04]  /*0180*/  UISETP.NE.U32.AND UP0, UPT, UR4, URZ, UPT ;  /* 0x000000ff0400728c */ /* 0x004fc8000bf05070 */
[----:B------:R-:W-:-:S09]  /*0190*/  UISETP.NE.AND.EX UP0, UPT, UR5, URZ, UPT, UP0 ;  /* 0x000000ff0500728c */ /* 0x000fd2000bf05300 */
[----:B------:R-:W-:Y:S05]  /*01a0*/  BRA.U UP0, `(.L_x_2) ;  /* 0x0000000100287547 */ /* 0x000fea000b800000 */
[----:B------:R-:W2:Y:S02]  /*01b0*/  LDCU.64 UR4, c[0x0][0x8a8] ;  /* 0x00011500ff0477ac */ /* 0x000ea40008000a00 */
[----:B--2---:R-:W-:-:S04]  /*01c0*/  UISETP.NE.U32.AND UP0, UPT, UR4, URZ, UPT ;  /* 0x000000ff0400728c */ /* 0x004fc8000bf05070 */
[----:B------:R-:W-:-:S09]  /*01d0*/  UISETP.NE.AND.EX UP0, UPT, UR5, URZ, UPT, UP0 ;  /* 0x000000ff0500728c */ /* 0x000fd2000bf05300 */
[----:B------:R-:W-:Y:S05]  /*01e0*/  BRA.U !UP0, `(.L_x_3) ;  /* 0x0000000108107547 */ /* 0x000fea000b800000 */
[----:B-1----:R-:W1:Y:S01]  /*01f0*/  LDC.64 R2, c[0x0][0x8a8] ;  /* 0x00022a00ff027b82 */ /* 0x002e620000000a00 */
[----:B------:R-:W1:Y:S02]  /*0200*/  LDCU.64 UR4, c[0x0][0x358] ;  /* 0x00006b00ff0477ac */ /* 0x000e640008000a00 */
[----:B-1----:R2:W5:Y:S01]  /*0210*/  LDG.E R38, desc[UR4][R2.64] ;  /* 0x0000000402267981 */ /* 0x002562000c1e1900 */
[----:B------:R-:W-:Y:S05]  /*0220*/  BRA `(.L_x_2) ;  /* 0x0000000000087947 */ /* 0x000fea0003800000 */
.L_x_3:
[----:B------:R-:W2:Y:S02]  /*0230*/  LDCU UR4, c[0x0][0x8a0] ;  /* 0x00011400ff0477ac */ /* 0x000ea40008000800 */
[----:B--2---:R-:W-:Y:S02]  /*0240*/  MOV R38, UR4 ;  /* 0x0000000400267c02 */ /* 0x004fe40008000f00 */
.L_x_2:
[----:B------:R-:W-:Y:S01]  /*0250*/  IMAD.U32 R0, RZ, RZ, UR22 ;  /* 0x00000016ff007e24 */ /* 0x000fe2000f8e00ff */
[----:B------:R-:W-:Y:S04]  /*0260*/  BSSY.RECONVERGENT B0, `(.L_x_4) ;  /* 0x000000c000007945 */ /* 0x000fe80003800200 */
[C---:B------:R-:W-:Y:S02]  /*0270*/  ISETP.NE.OR P1, PT, R0.reuse, 0x1, !P3 ;  /* 0x000000010000780c */ /* 0x040fe40005f25670 */
[----:B------:R-:W-:-:S11]  /*0280*/  ISETP.NE.OR P0, PT, R0, 0x3, !P3 ;  /* 0x000000030000780c */ /* 0x000fd60005f05670 */
[----:B------:R-:W-:Y:S05]  /*0290*/  @P1 BRA `(.L_x_5) ;  /* 0x0000000000201947 */ /* 0x000fea0003800000 */
[----:B------:R-:W3:Y:S02]  /*02a0*/  LDCU.64 UR4, c[0x0][0x348] ;  /* 0x00006900ff0477ac */ /* 0x000ee40008000a00 */
[----:B---3--:R-:W-:Y:S02]  /*02b0*/  UIADD3 UR6, UP1, UPT, UR4, 0x80, URZ ;  /* 0x0000008004067890 */ /* 0x008fe4000ff3e0ff */
[----:B------:R-:W-:Y:S02]  /*02c0*/  UIADD3 UR4, UP0, UPT, UR4, 0x180, URZ ;  /* 0x0000018004047890 */ /* 0x000fe4000ff1e0ff */
[----:B------:R-:W-:Y:S02]  /*02d0*/  UIADD3.X UR7, UPT, UPT, URZ, UR5, URZ, UP1, !UPT ;  /* 0x00000005ff077290 */ /* 0x000fe40008ffe4ff */
[----:B------:R-:W-:-:S07]  /*02e0*/  UIADD3.X UR5, UPT, UPT, URZ, UR5, URZ, UP0, !UPT ;  /* 0x00000005ff057290 */ /* 0x000fce00087fe4ff */
[----:B------:R3:W-:Y:S02]  /*02f0*/  UTMACCTL.PF [UR6] ;  /* 0x00000000060079b9 */ /* 0x0007e40008040000 */
[----:B------:R3:W-:Y:S02]  /*0300*/  UTMACCTL.PF [UR4] ;  /* 0x00000000040079b9 */ /* 0x0007e40008040000 */
[----:B---3--:R-:W-:Y:S01]  /*0310*/  NOP ;  /* 0x0000000000007918 */ /* 0x008fe20000000000 */
.L_x_5:
[----:B------:R-:W-:Y:S05]  /*0320*/  BSYNC.RECONVERGENT B0 ;  /* 0x0000000000007941 */ /* 0x000fea0003800200 */
.L_x_4:
[----:B------:R-:W-:Y:S04]  /*0330*/  BSSY.RECONVERGENT B0, `(.L_x_6) ;  /* 0x000000a000007945 */ /* 0x000fe80003800200 */
        /* <DEDUP_REMOVED lines=9> */
.L_x_7:
[----:B------:R-:W-:Y:S05]  /*03d0*/  BSYNC.RECONVERGENT B0 ;  /* 0x0000000000007941 */ /* 0x000fea0003800200 */
.L_x_6:
[----:B------:R-:W3:Y:S01]  /*03e0*/  LDCU.64 UR4, c[0x0][0x888] ;  /* 0x00011100ff0477ac */ /* 0x000ee20008000a00 */
[----:B------:R-:W-:Y:S02]  /*03f0*/  UISETP.EQ.U32.AND UP1, UPT, UR8, URZ, UPT ;  /* 0x000000ff0800728c */ /* 0x000fe4000bf22070 */
[----:B------:R-:W-:Y:S02]  /*0400*/  UPLOP3.LUT UP3, UPT, UPT, UPT, UPT, 0x80, 0x8 ;  /* 0x000000000008789c */ /* 0x000fe40003f6f070 */
[----:B---3--:R-:W-:-:S04]  /*0410*/  UISETP.NE.U32.AND UP0, UPT, UR4, URZ, UPT ;  /* 0x000000ff0400728c */ /* 0x008fc8000bf05070 */
[----:B------:R-:W-:-:S04]  /*0420*/  UISETP.NE.AND.EX UP0, UPT, UR5, URZ, UPT, UP0 ;  /* 0x000000ff0500728c */ /* 0x000fc8000bf05300 */
[----:B------:R-:W-:-:S04]  /*0430*/  UISETP.EQ.OR.EX UP2, UPT, UR9, URZ, !UP0, UP1 ;  /* 0x000000ff0900728c */ /* 0x000fc8000c742710 */
[----:B------:R-:W-:-:S05]  /*0440*/  UP2UR UR61, UPR, URZ, 0x4 ;  /* 0x00000004ff3d7883 */ /* 0x000fca0008000000 */
[----:B------:R-:W-:Y:S07]  /*0450*/  BRA.U !UP2, `(.L_x_8) ;  /* 0x000000010a207547 */ /* 0x000fee000b800000 */
[----:B-----5:R-:W-:Y:S01]  /*0460*/  R2UR UR5, R39 ;  /* 0x00000000270572ca */ /* 0x020fe200000e0000 */
[----:B------:R-:W-:Y:S02]  /*0470*/  UISETP.NE.U32.AND UP1, UPT, UR8, URZ, UPT ;  /* 0x000000ff0800728c */ /* 0x000fe4000bf25070 */
[----:B------:R-:W-:Y:S02]  /*0480*/  USEL UR4, URZ, 0xffffffff, UP0 ;  /* 0xffffffffff047887 */ /* 0x000fe40008000000 */
[----:B------:R-:W-:-:S08]  /*0490*/  UISETP.NE.AND.EX UP1, UPT, UR9, URZ, UPT, UP1 ;  /* 0x000000ff0900728c */ /* 0x000fd0000bf25310 */
[----:B------:R-:W-:-:S04]  /*04a0*/  UISETP.NE.AND UP0, UPT, UR5, URZ, UPT ;  /* 0x000000ff0500728c */ /* 0x000fc8000bf05270 */
[----:B------:R-:W-:-:S04]  /*04b0*/  @!UP1 USEL UR4, URZ, 0xffffffff, UP0 ;  /* 0xffffffffff049887 */ /* 0x000fc80008000000 */
[----:B------:R-:W-:-:S04]  /*04c0*/  ULOP3.LUT UR4, UR4, 0x1, URZ, 0xc0, !UPT ;  /* 0x0000000104047892 */ /* 0x000fc8000f8ec0ff */
[----:B------:R-:W-:-:S11]  /*04d0*/  UISETP.NE.U32.AND UP3, UPT, UR4, 0x1, UPT ;  /* 0x000000010400788c */ /* 0x000fd6000bf65070 */
.L_x_8:
[----:B-12---:R-:W1:Y:S01]  /*04e0*/  SHFL.IDX PT, R2, R81, RZ, 0x1f ;  /* 0x00001fff51027589 */ /* 0x006e6200000e0000 */
[----:B------:R-:W-:-:S04]  /*04f0*/  UISETP.NE.AND UP0, UPT, UR22, 0x2, UPT ;  /* 0x000000021600788c */ /* 0x000fc8000bf05270 */
[----:B------:R-:W-:Y:S01]  /*0500*/  USEL UR34, URZ, 0x1, UP0 ;  /* 0x00000001ff227887 */ /* 0x000fe20008000000 */
[----:B-1----:R-:W-:-:S13]  /*0510*/  ISETP.NE.AND P0, PT, R2, RZ, PT ;  /* 0x000000ff0200720c */ /* 0x002fda0003f05270 */
[----:B------:R-:W-:Y:S05]  /*0520*/  @P0 BRA `(.L_x_9) ;  /* 0x0000000000ac0947 */ /* 0x000fea0003800000 */
[----:B------:R-:W-:Y:S01]  /*0530*/  ELECT P0, URZ, PT ;  /* 0x0000000000ff782f */ /* 0x000fe20003800000 */
[----:B------:R-:W-:-:S12]  /*0540*/  BSSY.RECONVERGENT B0, `(.L_x_9) ;  /* 0x0000029000007945 */ /* 0x000fd80003800200 */
[----:B------:R-:W-:Y:S05]  /*0550*/  @!P0 BRA `(.L_x_10) ;  /* 0x00000000009c8947 */ /* 0x000fea0003800000 */
[----:B------:R-:W1:Y:S01]  /*0560*/  S2UR UR4, SR_CgaCtaId ;  /* 0x00000000000479c3 */ /* 0x000e620000008800 */
[----:B------:R-:W-:Y:S01]  /*0570*/  UMOV UR5, 0x400 ;  /* 0x0000040000057882 */ /* 0x000fe20000000000 */
[----:B------:R-:W-:Y:S01]  /*0580*/  UMOV UR8, 0x1 ;  /* 0x0000000100087882 */ /* 0x000fe20000000000 */
[----:B------:R-:W-:Y:S01]  /*0590*/  UMOV UR6, 0x2 ;  /* 0x0000000200067882 */ /* 0x000fe20000000000 */
[----:B------:R-:W-:-:S04]  /*05a0*/  UIADD3 UR8, UPT, UPT, -UR8, 0x100000, URZ ;  /* 0x0010000008087890 */ /* 0x000fc8000fffe1ff */
[----:B------:R-:W-:Y:S02]  /*05b0*/  USHF.L.U32 UR9, UR8, 0xb, URZ ;  /* 0x0000000b08097899 */ /* 0x000fe400080006ff */
[----:B------:R-:W-:Y:S02]  /*05c0*/  USHF.L.U32 UR8, UR8, 0x1, URZ ;  /* 0x0000000108087899 */ /* 0x000fe400080006ff */
[----:B------:R-:W-:-:S04]  /*05d0*/  UIADD3 UR6, UPT, UPT, -UR6, 0x100000, URZ ;  /* 0x0010000006067890 */ /* 0x000fc8000fffe1ff */
[----:B------:R-:W-:Y:S02]  /*05e0*/  USHF.L.U32 UR7, UR6, 0xb, URZ ;  /* 0x0000000b06077899 */ /* 0x000fe400080006ff */
[----:B------:R-:W-:Y:S02]  /*05f0*/  USHF.L.U32 UR6, UR6, 0x1, URZ ;  /* 0x0000000106067899 */ /* 0x000fe400080006ff */
[----:B-1----:R-:W-:Y:S01]  /*0600*/  ULEA UR4, UR4, UR5, 0x18 ;  /* 0x0000000504047291 */ /* 0x002fe2000f8ec0ff */
[----:B------:R-:W1:Y:S11]  /*0610*/  FENCE.VIEW.ASYNC.S ;  /* 0x00000000000073c6 */ /* 0x000e760000000000 */
[----:B-1----:R1:W2:Y:S01]  /*0620*/  SYNCS.EXCH.64 URZ, [UR4], UR8 ;  /* 0x0000000804ff75b2 */ /* 0x0022a20008000100 */
[----:B------:R1:W3:Y:S01]  /*0630*/  SYNCS.EXCH.64 URZ, [UR4+0x68], UR6 ;  /* 0x0000680604ff75b2 */ /* 0x0002e20008000100 */
[----:B------:R1:W4:Y:S01]  /*0640*/  SYNCS.EXCH.64 URZ, [UR4+0x8], UR8 ;  /* 0x0000080804ff75b2 */ /* 0x0003220008000100 */
[----:B------:R1:W1:Y:S01]  /*0650*/  SYNCS.EXCH.64 URZ, [UR4+0x70], UR6 ;  /* 0x0000700604ff75b2 */ /* 0x0002620008000100 */
        /* <DEDUP_REMOVED lines=22> */
[----:B--234-:R-:W-:Y:S01]  /*07c0*/  NOP ;  /* 0x0000000000007918 */ /* 0x01cfe20000000000 */
.L_x_10:
[----:B-1----:R-:W-:Y:S05]  /*07d0*/  BSYNC.RECONVERGENT B0 ;  /* 0x0000000000007941 */ /* 0x002fea0003800200 */
.L_x_9:
[----:B------:R-:W1:Y:S01]  /*07e0*/  SHFL.IDX PT, R2, R81, RZ, 0x1f ;  /* 0x00001fff51027589 */ /* 0x000e6200000e0000 */
[----:B------:R-:W-:Y:S01]  /*07f0*/  NOP ;  /* 0x0000000000007918 */ /* 0x000fe20000000000 */
[----:B-1----:R-:W-:-:S13]  /*0800*/  ISETP.NE.AND P0, PT, R2, 0x1, PT ;  /* 0x000000010200780c */ /* 0x002fda0003f05270 */
[----:B------:R-:W-:Y:S05]  /*0810*/  @P0 BRA `(.L_x_11) ;  /* 0x0000000000400947 */ /* 0x000fea0003800000 */
        /* <DEDUP_REMOVED lines=9> */
[----:B------:R-:W-:Y:S01]  /*08b0*/  USHF.L.U32 UR6, UR6, 0x1, URZ ;  /* 0x0000000106067899 */ /* 0x000fe200080006ff */
[----:B------:R-:W-:Y:S01]  /*08c0*/  ELECT P0, URZ, PT ;  /* 0x0000000000ff782f */ /* 0x000fe20003800000 */
[----:B-1----:R-:W-:Y:S01]  /*08d0*/  ULEA UR4, UR4, UR5, 0x18 ;  /* 0x0000000504047291 */ /* 0x002fe2000f8ec0ff */
[----:B------:R-:W1:Y:S11]  /*08e0*/  FENCE.VIEW.ASYNC.S ;  /* 0x00000000000073c6 */ /* 0x000e760000000000 */
[----:B-1----:R1:W2:Y:S01]  /*08f0*/  SYNCS.EXCH.64 URZ, [UR4+0xd0], UR8 ;  /* 0x0000d00804ff75b2 */ /* 0x0022a20008000100 */
[----:B------:R1:W3:Y:S01]  /*0900*/  SYNCS.EXCH.64 URZ, [UR4+0xd8], UR6 ;  /* 0x0000d80604ff75b2 */ /* 0x0002e20008000100 */
[----:B------:R-:W-:Y:S01]  /*0910*/  NOP ;  /* 0x0000000000007918 */ /* 0x000fe20000000000 */
.L_x_11:
[----:B------:R-:W4:Y:S01]  /*0920*/  SHFL.IDX PT, R2, R81, RZ, 0x1f ;  /* 0x00001fff51027589 */ /* 0x000f2200000e0000 */
[----:B------:R-:W-:Y:S01]  /*0930*/  NOP ;  /* 0x0000000000007918 */ /* 0x000fe20000000000 */
[----:B----4-:R-:W-:-:S13]  /*0940*/  ISETP.NE.AND P0, PT, R2, 0x3, PT ;  /* 0x000000030200780c */ /* 0x010fda0003f05270 */
[----:B------:R-:W-:Y:S05]  /*0950*/  @P0 BRA `(.L_x_12) ;  /* 0x0000000000300947 */ /* 0x000fea0003800000 */
[----:B-1----:R-:W1:Y:S01]  /*0960*/  S2UR UR6, SR_CgaCtaId ;  /* 0x00000000000679c3 */ /* 0x002e620000008800 */
[----:B------:R-:W-:Y:S01]  /*0970*/  UMOV UR4, 0x400 ;  /* 0x0000040000047882 */ /* 0x000fe20000000000 */
[----:B------:R-:W-:Y:S01]  /*0980*/  UMOV UR5, 0x20 ;  /* 0x0000002000057882 */ /* 0x000fe20000000000 */
[----:B------:R-:W-:Y:S01]  /*0990*/  ELECT P0, URZ, PT ;  /* 0x0000000000ff782f */ /* 0x000fe20003800000 */
[----:B-1----:R-:W-:Y:S02]  /*09a0*/  ULEA UR6, UR6, UR4, 0x18 ;  /* 0x0000000406067291 */ /* 0x002fe4000f8ec0ff */
[----:B------:R-:W-:-:S04]  /*09b0*/  UIADD3 UR4, UPT, UPT, -UR5, 0x100000, URZ ;  /* 0x0010000005047890 */ /* 0x000fc8000fffe1ff */
[----:B------:R-:W-:Y:S02]  /*09c0*/  USHF.L.U32 UR5, UR4, 0xb, URZ ;  /* 0x0000000b04057899 */ /* 0x000fe400080006ff */
[----:B------:R-:W-:Y:S01]  /*09d0*/  USHF.L.U32 UR4, UR4, 0x1, URZ ;  /* 0x0000000104047899 */ /* 0x000fe200080006ff */
[----:B------:R-:W1:Y:S11]  /*09e0*/  FENCE.VIEW.ASYNC.S ;  /* 0x00000000000073c6 */ /* 0x000e760000000000 */
[----:B-1----:R4:W1:Y:S01]  /*09f0*/  SYNCS.EXCH.64 URZ, [UR6+0xe0], UR4 ;  /* 0x0000e00406ff75b2 */ /* 0x0028620008000100 */
[----:B------:R4:W1:Y:S02]  /*0a00*/  SYNCS.EXCH.64 URZ, [UR6+0xe8], UR4 ;  /* 0x0000e80406ff75b2 */ /* 0x0008640008000100 */
[----:B----4-:R-:W-:Y:S01]  /*0a10*/  NOP ;  /* 0x0000000000007918 */ /* 0x010fe20000000000 */
.L_x_12:
[----:B------:R-:W4:Y:S01]  /*0a20*/  SHFL.IDX PT, R2, R81, RZ, 0x1f ;  /* 0x00001fff51027589 */ /* 0x000f2200000e0000 */
[----:B------:R-:W-:Y:S01]  /*0a30*/  NOP ;  /* 0x0000000000007918 */ /* 0x000fe20000000000 */
[----:B----4-:R-:W-:-:S13]  /*0a40*/  ISETP.NE.AND P0, PT, R2, 0x4, PT ;  /* 0x000000040200780c */ /* 0x010fda0003f05270 */
[----:B------:R-:W-:Y:S05]  /*0a50*/  @P0 BRA `(.L_x_13) ;  /* 0x00000000004c0947 */ /* 0x000fea0003800000 */
[----:B-1----:R-:W1:Y:S01]  /*0a60*/  S2UR UR6, SR_CgaCtaId ;  /* 0x00000000000679c3 */ /* 0x002e620000008800 */
[----:B------:R-:W-:Y:S01]  /*0a70*/  UMOV UR4, 0x1e0 ;  /* 0x000001e000047882 */ /* 0x000fe20000000000 */
[----:B------:R-:W-:Y:S01]  /*0a80*/  UMOV UR5, 0x400 ;  /* 0x0000040000057882 */ /* 0x000fe20000000000 */
[----:B------:R-:W-:Y:S01]  /*0a90*/  USEL UR4, UR4, 0x1a0, UP3 ;  /* 0x000001a004047887 */ /* 0x000fe20009800000 */
[----:B------:R-:W-:Y:S01]  /*0aa0*/  UMOV UR8, 0x1 ;  /* 0x0000000100087882 */ /* 0x000fe20000000000 */
[----:B------:R-:W-:Y:S01]  /*0ab0*/  ELECT P0, URZ, PT ;  /* 0x0000000000ff782f */ /* 0x000fe20003800000 */
[----:B------:R-:W-:-:S04]  /*0ac0*/  UIADD3 UR8, UPT, UPT, -UR8, 0x100000, URZ ;  /* 0x0010000008087890 */ /* 0x000fc8000fffe1ff */
[----:B------:R-:W-:Y:S02]  /*0ad0*/  USHF.L.U32 UR9, UR8, 0xb, URZ ;  /* 0x0000000b08097899 */ /* 0x000fe400080006ff */
[----:B------:R-:W-:Y:S02]  /*0ae0*/  USHF.L.U32 UR8, UR8, 0x1, URZ ;  /* 0x0000000108087899 */ /* 0x000fe400080006ff */
[----:B-1----:R-:W-:Y:S02]  /*0af0*/  ULEA UR6, UR6, UR5, 0x18 ;  /* 0x0000000506067291 */ /* 0x002fe4000f8ec0ff */
[----:B------:R-:W-:-:S04]  /*0b00*/  UIADD3 UR4, UPT, UPT, -UR4, 0x100000, URZ ;  /* 0x0010000004047890 */ /* 0x000fc8000fffe1ff */
[----:B------:R-:W-:Y:S02]  /*0b10*/  USHF.L.U32 UR5, UR4, 0xb, URZ ;  /* 0x0000000b04057899 */ /* 0x000fe400080006ff */
[----:B------:R-:W-:Y:S01]  /*0b20*/  USHF.L.U32 UR4, UR4, 0x1, URZ ;  /* 0x0000000104047899 */ /* 0x000fe200080006ff */
[----:B------:R-:W1:Y:S03]  /*0b30*/  FENCE.VIEW.ASYNC.S ;  /* 0x00000000000073c6 */ /* 0x000e660000000000 */
[----:B-1----:R4:W1:Y:S08]  /*0b40*/  SYNCS.EXCH.64 URZ, [UR6+0xf0], UR8 ;  /* 0x0000f00806ff75b2 */ /* 0x0028700008000100 */
[----:B------:R4:W1:Y:S01]  /*0b50*/  SYNCS.EXCH.64 URZ, [UR6+0x100], UR4 ;  /* 0x0001000406ff75b2 */ /* 0x0008620008000100 */
[----:B------:R4:W1:Y:S01]  /*0b60*/  SYNCS.EXCH.64 URZ, [UR6+0xf8], UR8 ;  /* 0x0000f80806ff75b2 */ /* 0x0008620008000100 */
[----:B------:R4:W1:Y:S02]  /*0b70*/  SYNCS.EXCH.64 URZ, [UR6+0x108], UR4 ;  /* 0x0001080406ff75b2 */ /* 0x0008640008000100 */
[----:B----4-:R-:W-:Y:S01]  /*0b80*/  NOP ;  /* 0x0000000000007918 */ /* 0x010fe20000000000 */
.L_x_13:
[----:B------:R-:W4:Y:S01]  /*0b90*/  SHFL.IDX PT, R2, R81, RZ, 0x1f ;  /* 0x00001fff51027589 */ /* 0x000f2200000e0000 */
[----:B------:R-:W-:Y:S01]  /*0ba0*/  NOP ;  /* 0x0000000000007918 */ /* 0x000fe20000000000 */
[----:B----4-:R-:W-:-:S13]  /*0bb0*/  ISETP.NE.AND P0, PT, R2, 0x5, PT ;  /* 0x000000050200780c */ /* 0x010fda0003f05270 */
[----:B------:R-:W-:Y:S05]  /*0bc0*/  @P0 BRA `(.L_x_14) ;  /* 0x0000000000580947 */ /* 0x000fea0003800000 */
[----:B-1----:R-:W1:Y:S01]  /*0bd0*/  S2UR UR4, SR_CgaCtaId ;  /* 0x00000000000479c3 */ /* 0x002e620000008800 */
        /* <DEDUP_REMOVED lines=12> */
[----:B-1----:R4:W1:Y:S01]  /*0ca0*/  SYNCS.EXCH.64 URZ, [UR4+0x110], UR8 ;  /* 0x0001100804ff75b2 */ /* 0x0028620008000100 */
[----:B------:R4:W1:Y:S01]  /*0cb0*/  SYNCS.EXCH.64 URZ, [UR4+0x130], UR6 ;  /* 0x0001300604ff75b2 */ /* 0x0008620008000100 */
[----:B------:R4:W1:Y:S01]  /*0cc0*/  SYNCS.EXCH.64 URZ, [UR4+0x118], UR8 ;  /* 0x0001180804ff75b2 */ /* 0x0008620008000100 */
[----:B------:R4:W1:Y:S01]  /*0cd0*/  SYNCS.EXCH.64 URZ, [UR4+0x138], UR6 ;  /* 0x0001380604ff75b2 */ /* 0x0008620008000100 */
[----:B------:R4:W1:Y:S01]  /*0ce0*/  SYNCS.EXCH.64 URZ, [UR4+0x120], UR8 ;  /* 0x0001200804ff75b2 */ /* 0x0008620008000100 */
[----:B------:R4:W1:Y:S01]  /*0cf0*/  SYNCS.EXCH.64 URZ, [UR4+0x140], UR6 ;  /* 0x0001400604ff75b2 */ /* 0x0008620008000100 */
[----:B------:R4:W1:Y:S01]  /*0d00*/  SYNCS.EXCH.64 URZ, [UR4+0x128], UR8 ;  /* 0x0001280804ff75b2 */ /* 0x0008620008000100 */
[----:B------:R4:W1:Y:S02]  /*0d10*/  SYNCS.EXCH.64 URZ, [UR4+0x148], UR6 ;  /* 0x0001480604ff75b2 */ /* 0x0008640008000100 */
[----:B----4-:R-:W-:Y:S01]  /*0d20*/  NOP ;  /* 0x0000000000007918 */ /* 0x010fe20000000000 */
.L_x_14:
[----:B------:R-:W4:Y:S01]  /*0d30*/  SHFL.IDX PT, R2, R81, RZ, 0x1f ;  /* 0x00001fff51027589 */ /* 0x000f2200000e0000 */
[----:B------:R-:W1:Y:S01]  /*0d40*/  S2UR UR48, SR_CgaCtaId ;  /* 0x00000000003079c3 */ /* 0x000e620000008800 */
[----:B------:R-:W-:Y:S01]  /*0d50*/  NOP ;  /* 0x0000000000007918 */ /* 0x000fe20000000000 */
[----:B----4-:R-:W-:-:S13]  /*0d60*/  ISETP.NE.AND P0, PT, R2, 0x3, PT ;  /* 0x000000030200780c */ /* 0x010fda0003f05270 */
[----:B-1----:R-:W-:Y:S05]  /*0d70*/  @P0 BRA `(.L_x_15) ;  /* 0x0000000000340947 */ /* 0x002fea0003800000 */
[----:B------:R-:W-:Y:S01]  /*0d80*/  UMOV UR4, 0x400 ;  /* 0x0000040000047882 */ /* 0x000fe20000000000 */
[----:B------:R-:W-:Y:S01]  /*0d90*/  UMOV UR6, 0x20 ;  /* 0x0000002000067882 */ /* 0x000fe20000000000 */
[----:B------:R-:W-:Y:S02]  /*0da0*/  ULEA UR4, UR48, UR4, 0x18 ;  /* 0x0000000430047291 */ /* 0x000fe4000f8ec0ff */
[----:B------:R-:W-:-:S04]  /*0db0*/  UIADD3 UR6, UPT, UPT, -UR6, 0x100000, URZ ;  /* 0x0010000006067890 */ /* 0x000fc8000fffe1ff */
[----:B------:R-:W-:Y:S02]  /*0dc0*/  USHF.L.U32 UR7, UR6, 0xb, URZ ;  /* 0x0000000b06077899 */ /* 0x000fe400080006ff */
[----:B------:R-:W-:Y:S01]  /*0dd0*/  USHF.L.U32 UR6, UR6, 0x1, URZ ;  /* 0x0000000106067899 */ /* 0x000fe200080006ff */
[----:B------:R-:W-:Y:S01]  /*0de0*/  ELECT P0, URZ, PT ;  /* 0x0000000000ff782f */ /* 0x000fe20003800000 */
[----:B------:R-:W1:Y:S10]  /*0df0*/  FENCE.VIEW.ASYNC.S ;  /* 0x00000000000073c6 */ /* 0x000e740000000000 */
[----:B-1----:R1:W4:Y:S01]  /*0e00*/  SYNCS.EXCH.64 URZ, [UR4+0x150], UR6 ;  /* 0x0001500604ff75b2 */ /* 0x0023220008000100 */
[----:B------:R1:W1:Y:S01]  /*0e10*/  SYNCS.EXCH.64 URZ, [UR4+0x160], UR6 ;  /* 0x0001600604ff75b2 */ /* 0x0002620008000100 */
[----:B------:R1:W1:Y:S01]  /*0e20*/  SYNCS.EXCH.64 URZ, [UR4+0x158], UR6 ;  /* 0x0001580604ff75b2 */ /* 0x0002620008000100 */
[----:B------:R1:W1:Y:S01]  /*0e30*/  SYNCS.EXCH.64 URZ, [UR4+0x168], UR6 ;  /* 0x0001680604ff75b2 */ /* 0x0002620008000100 */
[----:B------:R-:W-:Y:S01]  /*0e40*/  NOP ;  /* 0x0000000000007918 */ /* 0x000fe20000000000 */
.L_x_15:
[----:B-1----:R-:W1:Y:S01]  /*0e50*/  LDCU UR4, c[0x0][0x36c] ;  /* 0x00006d80ff0477ac */ /* 0x002e620008000800 */
[----:B------:R-:W-:Y:S01]  /*0e60*/  ISETP.NE.OR P3, PT, R0, 0x2, !P3 ;  /* 0x000000020000780c */ /* 0x000fe20005f65670 */
[----:B------:R-:W-:Y:S01]  /*0e70*/  NOP ;  /* 0x0000000000007918 */ /* 0x000fe20000000000 */
[----:B------:R-:W-:Y:S01]  /*0e80*/  LOP3.LUT R0, R69, 0x1f, RZ, 0xc0, !PT ;  /* 0x0000001f45007812 */ /* 0x000fe200078ec0ff */
[----:B------:R-:W-:Y:S02]  /*0e90*/  UISETP.NE.AND UP4, UPT, UR22, URZ, UPT ;  /* 0x000000ff1600728c */ /* 0x000fe4000bf85270 */
[----:B-1----:R-:W-:-:S09]  /*0ea0*/  UISETP.EQ.U32.AND UP5, UPT, UR4, 0x1, UPT ;  /* 0x000000010400788c */ /* 0x002fd2000bfa2070 */
[----:B------:R-:W-:Y:S05]  /*0eb0*/  BRA.U !UP5, `(.L_x_16) ;  /* 0x000000010d087547 */ /* 0x000fea000b800000 */
[----:B--234-:R-:W-:Y:S01]  /*0ec0*/  UCGABAR_ARV ;  /* 0x00000000000079c7 */ /* 0x01cfe20008000000 */
[----:B------:R-:W-:Y:S05]  /*0ed0*/  BRA `(.L_x_17) ;  /* 0x0000000000047947 */ /* 0x000fea0003800000 */
.L_x_16:
[----:B--234-:R-:W-:Y:S01]  /*0ee0*/  NOP ;  /* 0x0000000000007918 */ /* 0x01cfe20000000000 */
.L_x_17:
[----:B------:R-:W1:Y:S01]  /*0ef0*/  S2UR UR7, SR_CTAID.X ;  /* 0x00000000000779c3 */ /* 0x000e620000002500 */
[----:B------:R-:W-:-:S05]  /*0f00*/  CS2R.32 R3, SR_CgaSize ;  /* 0x0000000000037805 */ /* 0x000fca0000008a00 */
[----:B------:R-:W-:-:S05]  /*0f10*/  IMAD R3, R3, -0xa0, RZ ;  /* 0xffffff6003037824 */ /* 0x000fca00078e02ff */
[----:B------:R-:W-:-:S14]  /*0f20*/  R2UR UR5, R3 ;  /* 0x00000000030572ca */ /* 0x000fdc00000e0000 */
[----:B------:R-:W2:Y:S01]  /*0f30*/  LDCU UR5, c[0x0][UR5+0x2b0] ;  /* 0x00005600050577ac */ /* 0x000ea20008000800 */
[----:B------:R-:W-:-:S05]  /*0f40*/  CS2R.32 R3, SR_CgaSize ;  /* 0x0000000000037805 */ /* 0x000fca0000008a00 */
[----:B------:R-:W-:-:S05]  /*0f50*/  IMAD R3, R3, -0xa0, RZ ;  /* 0xffffff6003037824 */ /* 0x000fca00078e02ff */
[----:B------:R-:W-:-:S14]  /*0f60*/  R2UR UR4, R3 ;  /* 0x00000000030472ca */ /* 0x000fdc00000e0000 */
[----:B------:R-:W3:Y:S01]  /*0f70*/  LDCU UR4, c[0x0][UR4+0x2b4] ;  /* 0x00005680040477ac */ /* 0x000ee20008000800 */
[----:B------:R-:W4:Y:S01]  /*0f80*/  S2UR UR8, SR_CTAID.Y ;  /* 0x00000000000879c3 */ /* 0x000f220000002600 */
[----:B------:R-:W3:Y:S01]  /*0f90*/  LDCU UR23, c[0x0][0xb24] ;  /* 0x00016480ff1777ac */ /* 0x000ee20008000800 */
[----:B------:R-:W-:-:S05]  /*0fa0*/  CS2R.32 R3, SR_CgaSize ;  /* 0x0000000000037805 */ /* 0x000fca0000008a00 */
[----:B------:R-:W-:-:S05]  /*0fb0*/  IMAD R3, R3, -0xa0, RZ ;  /* 0xffffff6003037824 */ /* 0x000fca00078e02ff */
[----:B------:R-:W-:-:S14]  /*0fc0*/  R2UR UR60, R3 ;  /* 0x00000000033c72ca */ /* 0x000fdc00000e0000 */
[----:B------:R-:W3:Y:S01]  /*0fd0*/  LDCU UR60, c[0x0][UR60+0x2a0] ;  /* 0x000054003c3c77ac */ /* 0x000ee20008000800 */
[----:B------:R-:W1:Y:S01]  /*0fe0*/  S2UR UR36, SR_CTAID.Z ;  /* 0x00000000002479c3 */ /* 0x000e620000002700 */
[----:B------:R-:W-:-:S05]  /*0ff0*/  CS2R.32 R3, SR_CgaSize ;  /* 0x0000000000037805 */ /* 0x000fca0000008a00 */
[----:B------:R-:W-:-:S05]  /*1000*/  IMAD R3, R3, -0xa0, RZ ;  /* 0xffffff6003037824 */ /* 0x000fca00078e02ff */
[----:B------:R-:W-:-:S14]  /*1010*/  R2UR UR57, R3 ;  /* 0x00000000033972ca */ /* 0x000fdc00000e0000 */
[----:B------:R-:W3:Y:S01]  /*1020*/  LDCU UR57, c[0x0][UR57+0x2a4] ;  /* 0x00005480393977ac */ /* 0x000ee20008000800 */
[----:B------:R-:W3:Y:S01]  /*1030*/  LDCU UR40, c[0x0][0xb24] ;  /* 0x00016480ff2877ac */ /* 0x000ee20008000800 */
[----:B-1----:R-:W-:Y:S01]  /*1040*/  I2FP.F32.U32 R3, UR7 ;  /* 0x0000000700037c45 */ /* 0x002fe20008201000 */
[----:B------:R-:W1:Y:S04]  /*1050*/  LDCU UR26, c[0x0][0xb30] ;  /* 0x00016600ff1a77ac */ /* 0x000e680008000800 */
[----:B--2---:R-:W-:Y:S01]  /*1060*/  FMUL R3, R3, UR5 ;  /* 0x0000000503037c20 */ /* 0x004fe20008400000 */
[----:B------:R-:W-:Y:S01]  /*1070*/  USHF.L.U32 UR24, UR48, 0xc, URZ ;  /* 0x0000000c30187899 */ /* 0x000fe200080006ff */
[----:B----4-:R-:W-:Y:S01]  /*1080*/  I2FP.F32.U32 R2, UR8 ;  /* 0x0000000800027c45 */ /* 0x010fe20008201000 */
[----:B---3--:R-:W-:-:S03]  /*1090*/  UISETP.GE.AND UP2, UPT, UR23, 0x1, UPT ;  /* 0x000000011700788c */ /* 0x008fc6000bf46270 */
[----:B------:R-:W2:Y:S01]  /*10a0*/  F2I.U32.TRUNC.NTZ R3, R3 ;  /* 0x0000000300037305 */ /* 0x000ea2000020f000 */
[----:B------:R-:W-:Y:S01]  /*10b0*/  UMOV UR46, UR7 ;  /* 0x00000007002e7c82 */ /* 0x000fe20008000000 */
[----:B------:R-:W-:Y:S01]  /*10c0*/  FMUL R2, R2, UR4 ;  /* 0x0000000402027c20 */ /* 0x000fe20008400000 */
[----:B------:R-:W-:-:S05]  /*10d0*/  UMOV UR45, UR8 ;  /* 0x00000008002d7c82 */ /* 0x000fca0008000000 */
[----:B------:R-:W3:Y:S01]  /*10e0*/  F2I.U32.TRUNC.NTZ R2, R2 ;  /* 0x0000000200027305 */ /* 0x000ee2000020f000 */
[----:B--2---:R-:W-:Y:S02]  /*10f0*/  R2UR UR4, R3 ;  /* 0x00000000030472ca */ /* 0x004fe400000e0000 */
[----:B---3--:R-:W-:Y:S02]  /*1100*/  R2UR UR6, R2 ;  /* 0x00000000020672ca */ /* 0x008fe400000e0000 */
[----:B------:R-:W-:-:S09]  /*1110*/  PRMT R2, RZ, 0x7610, R2 ;  /* 0x00007610ff027816 */ /* 0x000fd20000000002 */
[----:B------:R-:W-:-:S04]  /*1120*/  UIADD3 UR5, UPT, UPT, -UR4, URZ, URZ ;  /* 0x000000ff04057290 */ /* 0x000fc8000fffe1ff */
[----:B------:R-:W-:Y:S02]  /*1130*/  UIMAD UR60, UR60, UR5, UR7 ;  /* 0x000000053c3c72a4 */ /* 0x000fe4000f8e0207 */
[----:B------:R-:W-:-:S04]  /*1140*/  UIADD3 UR4, UPT, UPT, -UR6, URZ, URZ ;  /* 0x000000ff06047290 */ /* 0x000fc8000fffe1ff */
[----:B------:R-:W-:Y:S01]  /*1150*/  UIMAD UR57, UR57, UR4, UR8 ;  /* 0x00000004393972a4 */ /* 0x000fe2000f8e0208 */
[----:B-1----:R-:W-:Y:S11]  /*1160*/  BRA.U UP4, `(.L_x_18) ;  /* 0x0000000104247547 */ /* 0x002ff6000b800000 */
[----:B------:R-:W-:Y:S02]  /*1170*/  UISETP.NE.AND UP0, UPT, UR57, URZ, UPT ;  /* 0x000000ff3900728c */ /* 0x000fe4000bf05270 */
[----:B------:R-:W-:Y:S02]  /*1180*/  UISETP.NE.AND UP1, UPT, UR57, 0x1, UPT ;  /* 0x000000013900788c */ /* 0x000fe4000bf25270 */
[----:B------:R-:W-:Y:S02]  /*1190*/  UISETP.EQ.OR UP0, UPT, UR60, URZ, !UP0 ;  /* 0x000000ff3c00728c */ /* 0x000fe4000c702670 */
[----:B------:R-:W-:Y:S02]  /*11a0*/  USEL UR4, URZ, 0x2, UP1 ;  /* 0x00000002ff047887 */ /* 0x000fe40008800000 */
[----:B------:R-:W-:Y:S02]  /*11b0*/  USEL UR5, URZ, 0x1, !UP0 ;  /* 0x00000001ff057887 */ /* 0x000fe4000c000000 */
[----:B------:R-:W-:-:S04]  /*11c0*/  UISETP.NE.AND UP0, UPT, UR60, URZ, UPT ;  /* 0x000000ff3c00728c */ /* 0x000fc8000bf05270 */
[----:B------:R-:W-:-:S04]  /*11d0*/  USEL UR4, UR4, 0x2, UP0 ;  /* 0x0000000204047887 */ /* 0x000fc80008000000 */
[----:B------:R-:W-:-:S06]  /*11e0*/  UIADD3 UR4, UPT, UPT, UR5, UR4, URZ ;  /* 0x0000000405047290 */ /* 0x000fcc000fffe0ff */
[----:B------:R-:W-:Y:S02]  /*11f0*/  MOV R2, UR4 ;  /* 0x0000000400027c02 */ /* 0x000fe40008000f00 */
.L_x_18:
[----:B------:R-:W-:Y:S05]  /*1200*/  BRA.U !UP2, `(.L_x_19) ;  /* 0x000000010ad47547 */ /* 0x000fea000b800000 */
[----:B------:R-:W1:Y:S01]  /*1210*/  LDCU.128 UR12, c[0x0][0xb10] ;  /* 0x00016200ff0c77ac */ /* 0x000e620008000c00 */
[----:B------:R-:W2:Y:S01]  /*1220*/  LDCU UR6, c[0x0][0x370] ;  /* 0x00006e00ff0677ac */ /* 0x000ea20008000800 */
[----:B------:R-:W3:Y:S01]  /*1230*/  LDCU UR5, c[0x0][0x374] ;  /* 0x00006e80ff0577ac */ /* 0x000ee20008000800 */
[----:B------:R-:W4:Y:S01]  /*1240*/  LDCU UR25, c[0x0][0xb0c] ;  /* 0x00016180ff1977ac */ /* 0x000f220008000800 */
[----:B------:R-:W4:Y:S01]  /*1250*/  LDCU UR4, c[0x0][0xb20] ;  /* 0x00016400ff0477ac */ /* 0x000f220008000800 */
[----:B------:R-:W4:Y:S01]  /*1260*/  LDCU.64 UR8, c[0x0][0xb28] ;  /* 0x00016500ff0877ac */ /* 0x000f220008000a00 */
[----:B-1----:R-:W-:Y:S02]  /*1270*/  UISETP.NE.AND UP0, UPT, UR14, 0x1, UPT ;  /* 0x000000010e00788c */ /* 0x002fe4000bf05270 */
[----:B---3--:R-:W-:Y:S02]  /*1280*/  UIMAD.WIDE.U32 UR10, UR5, UR15, URZ ;  /* 0x0000000f050a72a5 */ /* 0x008fe4000f8e00ff */
[----:B--2---:R-:W-:-:S02]  /*1290*/  UIMAD.WIDE.U32 UR18, UR6, UR12, URZ ;  /* 0x0000000c061272a5 */ /* 0x004fc4000f8e00ff */
[----:B----4-:R-:W-:Y:S02]  /*12a0*/  UISETP.NE.AND UP1, UPT, UR25, 0x1, UPT ;  /* 0x000000011900788c */ /* 0x010fe4000bf25270 */
[----:B------:R-:W-:Y:S01]  /*12b0*/  UISETP.NE.AND UP2, UPT, UR23, 0x1, UPT ;  /* 0x000000011700788c */ /* 0x000fe2000bf45270 */
[----:B------:R-:W-:Y:S02]  /*12c0*/  UMOV UR10, UR11 ;  /* 0x0000000b000a7c82 */ /* 0x000fe40008000000 */
[----:B------:R-:W-:Y:S01]  /*12d0*/  UMOV UR18, UR19 ;  /* 0x0000001300127c82 */ /* 0x000fe20008000000 */
[----:B------:R-:W-:Y:S02]  /*12e0*/  @UP0 USHF.R.U32.HI UR5, URZ, UR4, UR10 ;  /* 0x00000004ff050299 */ /* 0x000fe4000801160a */
[----:B------:R-:W-:Y:S02]  /*12f0*/  UIMAD.WIDE.U32 UR20, UR45, UR15, URZ ;  /* 0x0000000f2d1472a5 */ /* 0x000fe4000f8e00ff */
[----:B------:R-:W-:-:S02]  /*1300*/  UIMAD.WIDE.U32 UR10, UR5, UR8, URZ ;  /* 0x00000008050a72a5 */ /* 0x000fc4000f8e00ff */
[----:B------:R-:W-:Y:S02]  /*1310*/  @UP1 USHF.R.U32.HI UR6, URZ, UR13, UR18 ;  /* 0x0000000dff061299 */ /* 0x000fe40008011612 */
[----:B------:R-:W-:Y:S02]  /*1320*/  UIMAD.WIDE.U32 UR16, UR46, UR12, URZ ;  /* 0x0000000c2e1072a5 */ /* 0x000fe4000f8e00ff */
[----:B------:R-:W-:Y:S01]  /*1330*/  UIMAD.WIDE.U32 UR18, UR6, UR8, URZ ;  /* 0x00000008061272a5 */ /* 0x000fe2000f8e00ff */
[----:B------:R-:W-:Y:S01]  /*1340*/  UMOV UR20, UR21 ;  /* 0x0000001500147c82 */ /* 0x000fe20008000000 */
[----:B------:R-:W-:Y:S01]  /*1350*/  UMOV UR10, UR11 ;  /* 0x0000000b000a7c82 */ /* 0x000fe20008000000 */
[----:B------:R-:W-:Y:S02]  /*1360*/  USHF.R.U32.HI UR20, URZ, UR4, UR20 ;  /* 0x00000004ff147299 */ /* 0x000fe40008011614 */
[----:B------:R-:W-:Y:S02]  /*1370*/  @UP2 USHF.R.U32.HI UR5, URZ, UR9, UR10 ;  /* 0x00000009ff052299 */ /* 0x000fe4000801160a */
[----:B------:R-:W-:Y:S01]  /*1380*/  UMOV UR7, UR19 ;  /* 0x0000001300077c82 */ /* 0x000fe20008000000 */
[----:B------:R-:W-:Y:S01]  /*1390*/  UMOV UR16, UR17 ;  /* 0x0000001100107c82 */ /* 0x000fe20008000000 */
[----:B------:R-:W-:-:S02]  /*13a0*/  @UP2 USHF.R.U32.HI UR6, URZ, UR9, UR7 ;  /* 0x00000009ff062299 */ /* 0x000fc40008011607 */
[----:B------:R-:W-:Y:S02]  /*13b0*/  USHF.R.U32.HI UR13, URZ, UR13, UR16 ;  /* 0x0000000dff0d7299 */ /* 0x000fe40008011610 */
[----:B------:R-:W-:Y:S02]  /*13c0*/  USEL UR4, UR45, UR20, !UP0 ;  /* 0x000000142d047287 */ /* 0x000fe4000c000000 */
[----:B------:R-:W-:Y:S02]  /*13d0*/  UIMAD UR7, UR5, UR23, URZ ;  /* 0x00000017050772a4 */ /* 0x000fe4000f8e02ff */
[----:B------:R-:W-:Y:S02]  /*13e0*/  USEL UR5, UR46, UR13, !UP1 ;  /* 0x0000000d2e057287 */ /* 0x000fe4000c800000 */
[----:B------:R-:W-:Y:S02]  /*13f0*/  UIMAD UR12, UR6, UR23, URZ ;  /* 0x00000017060c72a4 */ /* 0x000fe4000f8e02ff */
[----:B------:R-:W-:-:S02]  /*1400*/  UISETP.GE.AND UP0, UPT, UR4, UR7, UPT ;  /* 0x000000070400728c */ /* 0x000fc4000bf06270 */
[----:B------:R-:W-:Y:S02]  /*1410*/  UIMAD.WIDE.U32 UR10, UR4, UR8, URZ ;  /* 0x00000008040a72a5 */ /* 0x000fe4000f8e00ff */
[----:B------:R-:W-:Y:S02]  /*1420*/  UISETP.GE.OR UP0, UPT, UR5, UR12, UP0 ;  /* 0x0000000c0500728c */ /* 0x000fe40008706670 */
[----:B------:R-:W-:Y:S02]  /*1430*/  UIMAD.WIDE.U32 UR12, UR5, UR8, URZ ;  /* 0x00000008050c72a5 */ /* 0x000fe4000f8e00ff */
[----:B------:R-:W-:Y:S01]  /*1440*/  UIADD3 UR10, UPT, UPT, -UR4, URZ, URZ ;  /* 0x000000ff040a7290 */ /* 0x000fe2000fffe1ff */
[----:B------:R-:W-:Y:S01]  /*1450*/  UMOV UR8, UR11 ;  /* 0x0000000b00087c82 */ /* 0x000fe20008000000 */
[----:B------:R-:W-:Y:S02]  /*1460*/  UIADD3 UR11, UPT, UPT, -UR5, URZ, URZ ;  /* 0x000000ff050b7290 */ /* 0x000fe4000fffe1ff */
[----:B------:R-:W-:-:S03]  /*1470*/  USHF.R.U32.HI UR8, URZ, UR9, UR8 ;  /* 0x00000009ff087299 */ /* 0x000fc60008011608 */
[----:B------:R-:W-:Y:S01]  /*1480*/  @!UP0 UMOV UR7, UR13 ;  /* 0x0000000d00078c82 */ /* 0x000fe20008000000 */
[----:B------:R-:W-:Y:S02]  /*1490*/  UIMAD UR45, UR14, UR10, UR45 ;  /* 0x0000000a0e2d72a4 */ /* 0x000fe4000f8e022d */
[----:B------:R-:W-:Y:S02]  /*14a0*/  USEL UR8, UR4, UR8, !UP2 ;  /* 0x0000000804087287 */ /* 0x000fe4000d000000 */
[----:B------:R-:W-:Y:S02]  /*14b0*/  @!UP0 USHF.R.U32.HI UR7, URZ, UR9, UR7 ;  /* 0x00000009ff078299 */ /* 0x000fe40008011607 */
[----:B------:R-:W-:Y:S02]  /*14c0*/  UIADD3 UR9, UPT, UPT, -UR8, URZ, URZ ;  /* 0x000000ff08097290 */ /* 0x000fe4000fffe1ff */
[----:B------:R-:W-:Y:S02]  /*14d0*/  @!UP0 USEL UR7, UR5, UR7, !UP2 ;  /* 0x0000000705078287 */ /* 0x000fe4000d000000 */
[----:B------:R-:W-:-:S02]  /*14e0*/  UIMAD UR9, UR23, UR9, UR4 ;  /* 0x00000009170972a4 */ /* 0x000fc4000f8e0204 */
[----:B------:R-:W-:Y:S02]  /*14f0*/  @!UP0 UIADD3 UR8, UPT, UPT, UR8, -UR7, URZ ;  /* 0x8000000708088290 */ /* 0x000fe4000fffe0ff */
[----:B------:R-:W-:Y:S02]  /*1500*/  @!UP0 UIMAD UR6, UR9, UR6, UR7 ;  /* 0x00000006090682a4 */ /* 0x000fe4000f8e0207 */
[----:B------:R-:W-:Y:S02]  /*1510*/  @!UP0 UIMAD UR4, UR8, UR23, UR5 ;  /* 0x00000017080482a4 */ /* 0x000fe4000f8e0205 */
[----:B------:R-:W-:Y:S02]  /*1520*/  UIMAD UR46, UR25, UR11, UR46 ;  /* 0x0000000b192e72a4 */ /* 0x000fe4000f8e022e */
[----:B------:R-:W-:Y:S01]  /*1530*/  UIMAD UR45, UR4, UR14, UR45 ;  /* 0x0000000e042d72a4 */ /* 0x000fe2000f8e022d */
[----:B------:R-:W-:Y:S02]  /*1540*/  @!UP0 UMOV UR5, UR6 ;  /* 0x0000000600058c82 */ /* 0x000fe40008000000 */
[----:B------:R-:W-:-:S12]  /*1550*/  UIMAD UR46, UR5, UR25, UR46 ;  /* 0x00000019052e72a4 */ /* 0x000fd8000f8e022e */
.L_x_19:
[----:B------:R-:W-:Y:S02]  /*1560*/  UISETP.NE.AND UP1, UPT, UR26, 0x1, UPT ;  /* 0x000000011a00788c */ /* 0x000fe4000bf25270 */
[----:B------:R-:W-:Y:S02]  /*1570*/  UISETP.NE.AND UP0, UPT, UR22, 0x2, UPT ;  /* 0x000000021600788c */ /* 0x000fe4000bf05270 */
[----:B------:R-:W-:-:S05]  /*1580*/  ULOP3.LUT UR21, UR24, 0x1000, URZ, 0xc0, !UPT ;  /* 0x0000100018157892 */ /* 0x000fca000f8ec0ff */
[----:B------:R-:W-:Y:S07]  /*1590*/  BRA.U UP1, `(.L_x_20) ;  /* 0x0000000101447547 */ /* 0x000fee000b800000 */
[----:B------:R-:W1:Y:S01]  /*15a0*/  LDCU.128 UR8, c[0x0][0xb10] ;  /* 0x00016200ff0877ac */ /* 0x000e620008000c00 */
[----:B------:R-:W2:Y:S01]  /*15b0*/  LDCU UR12, c[0x0][0xb0c] ;  /* 0x00016180ff0c77ac */ /* 0x000ea20008000800 */
[----:B------:R-:W3:Y:S01]  /*15c0*/  LDCU UR13, c[0x0][0xb20] ;  /* 0x00016400ff0d77ac */ /* 0x000ee20008000800 */
[----:B-1----:R-:W-:Y:S02]  /*15d0*/  UIMAD.WIDE.U32 UR6, UR46, UR8, URZ ;  /* 0x000000082e0672a5 */ /* 0x002fe4000f8e00ff */
[----:B------:R-:W-:Y:S02]  /*15e0*/  UIMAD.WIDE.U32 UR4, UR45, UR11, URZ ;  /* 0x0000000b2d0472a5 */ /* 0x000fe4000f8e00ff */
[----:B--2---:R-:W-:Y:S02]  /*15f0*/  UISETP.NE.AND UP2, UPT, UR12, 0x1, UPT ;  /* 0x000000010c00788c */ /* 0x004fe4000bf45270 */
[----:B------:R-:W-:Y:S01]  /*1600*/  UISETP.NE.AND UP1, UPT, UR10, 0x1, UPT ;  /* 0x000000010a00788c */ /* 0x000fe2000bf25270 */
[----:B------:R-:W-:-:S02]  /*1610*/  UMOV UR6, UR7 ;  /* 0x0000000700067c82 */ /* 0x000fc40008000000 */
[----:B------:R-:W-:Y:S01]  /*1620*/  UMOV UR4, UR5 ;  /* 0x0000000500047c82 */ /* 0x000fe20008000000 */
[----:B------:R-:W-:Y:S02]  /*1630*/  USHF.R.U32.HI UR6, URZ, UR9, UR6 ;  /* 0x00000009ff067299 */ /* 0x000fe40008011606 */
[----:B---3--:R-:W-:Y:S02]  /*1640*/  USHF.R.U32.HI UR4, URZ, UR13, UR4 ;  /* 0x0000000dff047299 */ /* 0x008fe40008011604 */
[----:B------:R-:W-:Y:S02]  /*1650*/  USEL UR5, UR46, UR6, !UP2 ;  /* 0x000000062e057287 */ /* 0x000fe4000d000000 */
[----:B------:R-:W-:-:S04]  /*1660*/  USEL UR4, UR45, UR4, !UP1 ;  /* 0x000000042d047287 */ /* 0x000fc8000c800000 */
[----:B------:R-:W-:Y:S02]  /*1670*/  UIADD3 UR6, UPT, UPT, UR5, -UR4, URZ ;  /* 0x8000000405067290 */ /* 0x000fe4000fffe0ff */
[----:B------:R-:W-:Y:S02]  /*1680*/  UIADD3 UR4, UPT, UPT, -UR5, UR4, URZ ;  /* 0x0000000405047290 */ /* 0x000fe4000fffe1ff */
[----:B------:R-:W-:Y:S02]  /*1690*/  UIMAD UR45, UR6, UR10, UR45 ;  /* 0x0000000a062d72a4 */ /* 0x000fe4000f8e022d */
[----:B------:R-:W-:-:S12]  /*16a0*/  UIMAD UR46, UR4, UR12, UR46 ;  /* 0x0000000c042e72a4 */ /* 0x000fd8000f8e022e */
.L_x_20:
[----:B------:R-:W-:Y:S05]  /*16b0*/  BRA.U !UP5, `(.L_x_21) ;  /* 0x000000010d0c7547 */ /* 0x000fea000b800000 */
[----:B------:R-:W-:Y:S01]  /*16c0*/  UCGABAR_WAIT ;  /* 0x0000000000007dc7 */ /* 0x000fe20008000000 */
[----:B------:R-:W-:Y:S01]  /*16d0*/  CCTL.IVALL ;  /* 0x00000000ff00798f */ /* 0x000fe20002000000 */
[----:B------:R-:W-:Y:S05]  /*16e0*/  BRA `(.L_x_22) ;  /* 0x0000000000047947 */ /* 0x000fea0003800000 */
.L_x_21:
[----:B------:R-:W-:Y:S06]  /*16f0*/  BAR.SYNC.DEFER_BLOCKING 0x0 ;  /* 0x0000000000007b1d */ /* 0x000fec0000010000 */
.L_x_22:
[----:B------:R-:W-:Y:S05]  /*1700*/  BRA.U UP0, `(.L_x_23) ;  /* 0x0000001900007547 */ /* 0x000fea000b800000 */
[----:B------:R-:W1:Y:S01]  /*1710*/  LDCU UR6, c[0x0][0x38c] ;  /* 0x00007180ff0677ac */ /* 0x000e620008000800 */
[----:B------:R-:W-:Y:S01]  /*1720*/  PLOP3.LUT P1, PT, PT, PT, UP3, 0x80, 0x8 ;  /* 0x000000000008781c */ /* 0x000fe20003f2f038 */
[----:B------:R-:W-:Y:S01]  /*1730*/  IMAD.MOV.U32 R12, RZ, RZ, 0x1 ;  /* 0x00000001ff0c7424 */ /* 0x000fe200078e00ff */
[----:B------:R-:W-:Y:S01]  /*1740*/  ISETP.EQ.OR P2, PT, R0, RZ, P3 ;  /* 0x000000ff0000720c */ /* 0x000fe20001f42670 */
[----:B------:R-:W-:Y:S01]  /*1750*/  UISETP.NE.AND UP1, UPT, UR22, URZ, UPT ;  /* 0x000000ff1600728c */ /* 0x000fe2000bf25270 */
[----:B------:R-:W-:Y:S02]  /*1760*/  PLOP3.LUT P1, PT, P1, PT, PT, 0x8, 0x80 ;  /* 0x000000000080781c */ /* 0x000fe40000f2e170 */
[----:B------:R-:W-:Y:S01]  /*1770*/  CS2R R10, SRZ ;  /* 0x00000000000a7805 */ /* 0x000fe2000001ff00 */
[----:B------:R-:W-:Y:S01]  /*1780*/  IMAD.MOV.U32 R9, RZ, RZ, RZ ;  /* 0x000000ffff097224 */ /* 0x000fe200078e00ff */
[----:B------:R-:W2:Y:S01]  /*1790*/  LDCU UR39, c[0x0][0x370] ;  /* 0x00006e00ff2777ac */ /* 0x000ea20008000800 */
[----:B------:R-:W-:Y:S01]  /*17a0*/  IMAD.MOV.U32 R8, RZ, RZ, 0x1 ;  /* 0x00000001ff087424 */ /* 0x000fe200078e00ff */
[----:B------:R-:W3:Y:S01]  /*17b0*/  LDCU.64 UR28, c[0x0][0x348] ;  /* 0x00006900ff1c77ac */ /* 0x000ee20008000a00 */
[----:B------:R-:W-:-:S02]  /*17c0*/  USHF.R.U32.HI UR44, URZ, 0x7, UR21 ;  /* 0x00000007ff2c7899 */ /* 0x000fc40008011615 */
[----:B-1----:R-:W-:Y:S02]  /*17d0*/  UIADD3 UR5, UPT, UPT, UR6, 0x7f, URZ ;  /* 0x0000007f06057890 */ /* 0x002fe4000fffe0ff */
[----:B------:R-:W-:Y:S02]  /*17e0*/  UIADD3 UR47, UPT, UPT, UR6, 0xfe, URZ ;  /* 0x000000fe062f7890 */ /* 0x000fe4000fffe0ff */
[----:B------:R-:W-:Y:S01]  /*17f0*/  USHF.R.S32.HI UR4, URZ, 0x1f, UR5 ;  /* 0x0000001fff047899 */ /* 0x000fe20008011405 */
[----:B------:R-:W1:Y:S03]  /*1800*/  LDCU UR38, c[0x0][0x374] ;  /* 0x00006e80ff2677ac */ /* 0x000e660008000800 */
[----:B------:R-:W-:Y:S02]  /*1810*/  ULEA.HI UR4, UR4, UR5, URZ, 0x7 ;  /* 0x0000000504047291 */ /* 0x000fe4000f8f38ff */
[----:B------:R-:W-:-:S02]  /*1820*/  USEL UR25, UR34, 0x2, UP1 ;  /* 0x0000000222197887 */ /* 0x000fc40008800000 */
[----:B------:R-:W-:Y:S02]  /*1830*/  USHF.R.S32.HI UR42, URZ, 0x7, UR4 ;  /* 0x00000007ff2a7899 */ /* 0x000fe40008011404 */
[----:B------:R-:W-:Y:S02]  /*1840*/  UIADD3 UR4, UPT, UPT, UR6, -0x1, URZ ;  /* 0xffffffff06047890 */ /* 0x000fe4000fffe0ff */
[----:B------:R-:W-:Y:S02]  /*1850*/  UISETP.LT.U32.AND UP0, UPT, UR42, 0xd, UPT ;  /* 0x0000000d2a00788c */ /* 0x000fe4000bf01070 */
[----:B------:R-:W-:Y:S02]  /*1860*/  UISETP.GE.U32.AND UP2, UPT, UR4, -0xff, UPT ;  /* 0xffffff010400788c */ /* 0x000fe4000bf46070 */
[----:B------:R-:W-:Y:S01]  /*1870*/  USEL UR41, UR42, 0xd, UP0 ;  /* 0x0000000d2a297887 */ /* 0x000fe20008000000 */
[----:B------:R-:W-:-:S03]  /*1880*/  UMOV UR5, URZ ;  /* 0x000000ff00057c82 */ /* 0x000fc60008000000 */
[----:B------:R-:W-:Y:S02]  /*1890*/  UIADD3 UR24, UPT, UPT, UR41, -0x1, URZ ;  /* 0xffffffff29187890 */ /* 0x000fe4000fffe0ff */
[----:B------:R-:W-:-:S03]  /*18a0*/  UIADD3 UR43, UPT, UPT, UR42, -UR41, URZ ;  /* 0x800000292a2b7290 */ /* 0x000fc6000fffe0ff */
[----:B------:R-:W-:-:S04]  /*18b0*/  @UP2 UIADD3 UR24, UPT, UPT, UR41, URZ, URZ ;  /* 0x000000ff29182290 */ /* 0x000fc8000fffe0ff */
[----:B-123--:R-:W-:-:S12]  /*18c0*/  UIADD3 UR24, UPT, UPT, UR24, 0x1, URZ ;  /* 0x0000000118187890 */ /* 0x00efd8000fffe0ff */
.L_x_43:
[----:B------:R-:W-:Y:S01]  /*18d0*/  UISETP.NE.AND UP0, UPT, UR48, URZ, UPT ;  /* 0x000000ff3000728c */ /* 0x000fe2000bf05270 */
[----:B------:R-:W1:Y:S08]  /*18e0*/  S2UR UR48, SR_CgaCtaId ;  /* 0x00000000003079c3 */ /* 0x000e700000008800 */
[----:B------:R-:W-:Y:S05]  /*18f0*/  BRA.U UP0, `(.L_x_24) ;  /* 0x0000000100347547 */ /* 0x000fea000b800000 */
[----:B------:R-:W2:Y:S01]  /*1900*/  S2R R0, SR_CgaCtaId ;  /* 0x0000000000007919 */ /* 0x000ea20000008800 */
[----:B------:R-:W-:-:S04]  /*1910*/  MOV R2, 0x400 ;  /* 0x0000040000027802 */ /* 0x000fc80000000f00 */
[----:B--2---:R-:W-:Y:S02]  /*1920*/  LEA R0, R0, R2, 0x18 ;  /* 0x0000000200007211 */ /* 0x004fe400078ec0ff */
[----:B------:R-:W-:-:S03]  /*1930*/  SHF.L.U32 R2, R8, 0x1f, RZ ;  /* 0x0000001f08027819 */ /* 0x000fc600000006ff */
[----:B------:R-:W-:-:S04]  /*1940*/  IMAD R0, R9, 0x8, R0 ;  /* 0x0000000809007824 */ /* 0x000fc800078e0200 */
[----:B------:R-:W2:Y:S02]  /*1950*/  SYNCS.PHASECHK.TRANS64.TRYWAIT P0, [R0+URZ+0x160], R2 ;  /* 0x00016002000075a7 */ /* 0x000ea400080011ff */
[----:B--2---:R-:W-:Y:S05]  /*1960*/  @!P0 BRA `(.L_x_25) ;  /* 0x0000005400448947 */ /* 0x004fea0003800000 */
.L_x_112:
[----:B------:R-:W-:Y:S01]  /*1970*/  VIADD R9, R9, 0x1 ;  /* 0x0000000109097836 */ /* 0x000fe20000000000 */
[----:B------:R2:W-:Y:S04]  /*1980*/  SYNCS.ARRIVE.TRANS64.A1T0 RZ, [R0+URZ+0x150], RZ ;  /* 0x000150ff00ff79a7 */ /* 0x0005e800081000ff */
[----:B------:R-:W-:-:S04]  /*1990*/  ISETP.NE.AND P0, PT, R9, 0x2, PT ;  /* 0x000000020900780c */ /* 0x000fc80003f05270 */
[----:B------:R-:W-:Y:S02]  /*19a0*/  SEL R9, R9, RZ, P0 ;  /* 0x000000ff09097207 */ /* 0x000fe40000000000 */
[----:B--2---:R-:W-:-:S04]  /*19b0*/  SEL R0, RZ, 0x1, P0 ;  /* 0x00000001ff007807 */ /* 0x004fc80000000000 */
[----:B------:R-:W-:-:S07]  /*19c0*/  LOP3.LUT R8, R8, R0, RZ, 0x3c, !PT ;  /* 0x0000000008087212 */ /* 0x000fce00078e3cff */
.L_x_24:
[----:B------:R-:W-:Y:S01]  /*19d0*/  UMOV UR6, 0x400 ;  /* 0x0000040000067882 */ /* 0x000fe20000000000 */
[----:B------:R-:W-:Y:S01]  /*19e0*/  SHF.L.U32 R0, R12, 0x1f, RZ ;  /* 0x0000001f0c007819 */ /* 0x000fe200000006ff */
[----:B-1----:R-:W-:Y:S02]  /*19f0*/  ULEA UR6, UR48, UR6, 0x18 ;  /* 0x0000000630067291 */ /* 0x002fe4000f8ec0ff */
[----:B------:R-:W-:Y:S02]  /*1a00*/  UISETP.GE.U32.AND UP0, UPT, UR47, 0xff, UPT ;  /* 0x000000ff2f00788c */ /* 0x000fe4000bf06070 */
[----:B------:R-:W-:Y:S02]  /*1a10*/  ULEA UR4, UR5, UR6, 0x3 ;  /* 0x0000000605047291 */ /* 0x000fe4000f8e18ff */
[----:B------:R-:W-:Y:S02]  /*1a20*/  USHF.L.U32 UR11, UR45, 0x6, URZ ;  /* 0x000000062d0b7899 */ /* 0x000fe400080006ff */
[----:B------:R-:W-:Y:S01]  /*1a30*/  ULEA UR35, UR46, UR44, 0x6 ;  /* 0x0000002c2e237291 */ /* 0x000fe2000f8e30ff */
[----:B------:R-:W-:-:S04]  /*1a40*/  UMOV UR13, URZ ;  /* 0x000000ff000d7c82 */ /* 0x000fc80008000000 */
[----:B------:R1:W2:Y:S01]  /*1a50*/  SYNCS.PHASECHK.TRANS64.TRYWAIT P0, [UR4+0x68], R0 ;  /* 0x00006800ff0075a7 */ /* 0x0002a20008001104 */
[----:B------:R-:W-:Y:S06]  /*1a60*/  BRA.U !UP0, `(.L_x_26) ;  /* 0x0000000108bc7547 */ /* 0x000fec000b800000 */
[----:B------:R-:W-:Y:S01]  /*1a70*/  UMOV UR7, URZ ;  /* 0x000000ff00077c82 */ /* 0x000fe20008000000 */
[----:B------:R-:W-:-:S05]  /*1a80*/  UMOV UR4, UR5 ;  /* 0x0000000500047c82 */ /* 0x000fca0008000000 */
.L_x_32:
[----:B------:R-:W-:Y:S01]  /*1a90*/  ULEA UR33, UR4, UR6, 0x3 ;  /* 0x0000000604217291 */ /* 0x000fe2000f8e18ff */
[----:B--2---:R-:W-:Y:S01]  /*1aa0*/  @!P3 MOV R2, 0x4000 ;  /* 0x000040000002b802 */ /* 0x004fe20000000f00 */
[----:B--2-4-:R-:W-:Y:S10]  /*1ab0*/  @P0 BRA `(.L_x_27) ;  /* 0x00000000000c0947 */ /* 0x014ff40003800000 */
[----:B------:R-:W-:-:S04]  /*1ac0*/  SHF.L.U32 R3, R12, 0x1f, RZ ;  /* 0x0000001f0c037819 */ /* 0x000fc800000006ff */
[----:B------:R-:W2:Y:S02]  /*1ad0*/  SYNCS.PHASECHK.TRANS64.TRYWAIT P0, [UR33+0x68], R3 ;  /* 0x00006803ff0075a7 */ /* 0x000ea40008001121 */
[----:B--2---:R-:W-:Y:S05]  /*1ae0*/  @!P0 BRA `(.L_x_28) ;  /* 0x0000005000f88947 */ /* 0x004fea0003800000 */
.L_x_27:
[----:B------:R2:W-:Y:S01]  /*1af0*/  @!P3 SYNCS.ARRIVE.TRANS64 RZ, [UR33], R2 ;  /* 0x00000002ffffb9a7 */ /* 0x0005e20008000021 */
[----:B------:R-:W-:-:S04]  /*1b00*/  ULOP3.LUT UR5, UR25, 0x2, URZ, 0xfc, !UPT ;  /* 0x0000000219057892 */ /* 0x000fc8000f8efcff */
[----:B------:R-:W-:-:S09]  /*1b10*/  UISETP.NE.AND UP0, UPT, UR5, 0x2, UPT ;  /* 0x000000020500788c */ /* 0x000fd2000bf05270 */
[----:B------:R-:W-:Y:S05]  /*1b20*/  BRA.U UP0, `(.L_x_29) ;  /* 0x0000000100047547 */ /* 0x000fea000b800000 */
[----:B------:R-:W-:Y:S05]  /*1b30*/  BPT.TRAP 0x1 ;  /* 0x000000040000795c */ /* 0x000fea0000300000 */
.L_x_29:
[----:B------:R-:W-:Y:S04]  /*1b40*/  BSSY.RECONVERGENT B0, `(.L_x_30) ;  /* 0x0000003000007945 */ /* 0x000fe80003800200 */
[----:B------:R-:W-:Y:S05]  /*1b50*/  @P2 BRA `(.L_x_31) ;  /* 0x0000000000042947 */ /* 0x000fea0003800000 */
[----:B------:R-:W-:Y:S05]  /*1b60*/  BPT.TRAP 0x1 ;  /* 0x000000040000795c */ /* 0x000fea0000300000 */
.L_x_31:
[----:B------:R-:W-:Y:S05]  /*1b70*/  BSYNC.RECONVERGENT B0 ;  /* 0x0000000000007941 */ /* 0x000fea0003800200 */
.L_x_30:
[----:B------:R-:W-:Y:S02]  /*1b80*/  UIADD3 UR5, UPT, UPT, UR4, 0x1, URZ ;  /* 0x0000000104057890 */ /* 0x000fe4000fffe0ff */
[----:B------:R-:W-:Y:S02]  /*1b90*/  UIADD3 UR16, UP1, UPT, UR28, 0x80, URZ ;  /* 0x000000801c107890 */ /* 0x000fe4000ff3e0ff */
[----:B------:R-:W-:Y:S02]  /*1ba0*/  UISETP.NE.AND UP0, UPT, UR5, 0xd, UPT ;  /* 0x0000000d0500788c */ /* 0x000fe4000bf05270 */
[----:B------:R-:W-:Y:S02]  /*1bb0*/  USHF.L.U32 UR34, UR7, 0x7, URZ ;  /* 0x0000000707227899 */ /* 0x000fe400080006ff */
[----:B------:R-:W-:Y:S02]  /*1bc0*/  USEL UR9, URZ, 0x1, UP0 ;  /* 0x00000001ff097887 */ /* 0x000fe40008000000 */
[----:B------:R-:W-:-:S02]  /*1bd0*/  USEL UR5, UR5, URZ, UP0 ;  /* 0x000000ff05057287 */ /* 0x000fc40008000000 */
[----:B------:R-:W-:Y:S02]  /*1be0*/  UIADD3 UR14, UP0, UPT, UR28, 0x180, URZ ;  /* 0x000001801c0e7890 */ /* 0x000fe4000ff1e0ff */
[----:B------:R-:W-:Y:S01]  /*1bf0*/  ULEA UR8, UR5, UR6, 0x3 ;  /* 0x0000000605087291 */ /* 0x000fe2000f8e18ff */
[----:B------:R-:W-:Y:S01]  /*1c00*/  LOP3.LUT R12, R12, UR9, RZ, 0x3c, !PT ;  /* 0x000000090c0c7c12 */ /* 0x000fe2000f8e3cff */
[----:B------:R-:W-:Y:S02]  /*1c10*/  UIADD3.X UR17, UPT, UPT, URZ, UR29, URZ, UP1, !UPT ;  /* 0x0000001dff117290 */ /* 0x000fe40008ffe4ff */
[----:B------:R-:W-:Y:S01]  /*1c20*/  UIADD3.X UR15, UPT, UPT, URZ, UR29, URZ, UP0, !UPT ;  /* 0x0000001dff0f7290 */ /* 0x000fe200087fe4ff */
[----:B-1----:R-:W-:Y:S01]  /*1c30*/  SHF.L.U32 R0, R12, 0x1f, RZ ;  /* 0x0000001f0c007819 */ /* 0x002fe200000006ff */
[----:B------:R-:W-:Y:S01]  /*1c40*/  UMOV UR18, 0x0 ;  /* 0x0000000000127882 */ /* 0x000fe20000000000 */
[----:B------:R-:W-:Y:S01]  /*1c50*/  UMOV UR19, 0x10000000 ;  /* 0x1000000000137882 */ /* 0x000fe20000000000 */
[----:B------:R-:W-:Y:S01]  /*1c60*/  UMOV UR12, UR36 ;  /* 0x00000024000c7c82 */ /* 0x000fe20008000000 */
[----:B------:R3:W4:Y:S01]  /*1c70*/  SYNCS.PHASECHK.TRANS64.TRYWAIT P0, [UR8+0x68], R0 ;  /* 0x00006800ff0075a7 */ /* 0x0007220008001108 */
[----:B------:R-:W-:Y:S01]  /*1c80*/  USHF.L.U32 UR8, UR4, 0xd, URZ ;  /* 0x0000000d04087899 */ /* 0x000fe200080006ff */
[----:B------:R-:W-:-:S02]  /*1c90*/  UMOV UR9, UR33 ;  /* 0x0000002100097c82 */ /* 0x000fc40008000000 */
[----:B------:R-:W-:Y:S01]  /*1ca0*/  UMOV UR4, 0x30000 ;  /* 0x0003000000047882 */ /* 0x000fe20000000000 */
[----:B------:R-:W-:Y:S02]  /*1cb0*/  ULOP3.LUT UR32, UR8, UR21, URZ, 0xfc, !UPT ;  /* 0x0000001508207292 */ /* 0x000fe4000f8efcff */
[----:B------:R-:W-:Y:S02]  /*1cc0*/  UIADD3 UR8, UPT, UPT, UR6, 0x1c400, UR8 ;  /* 0x0001c40006087890 */ /* 0x000fe4000fffe008 */
[----:B------:R-:W-:Y:S01]  /*1cd0*/  UIADD3 UR32, UPT, UPT, UR6, 0x2400, UR32 ;  /* 0x0000240006207890 */ /* 0x000fe2000fffe020 */
[----:B------:R-:W-:Y:S01]  /*1ce0*/  UMOV UR10, UR34 ;  /* 0x00000022000a7c82 */ /* 0x000fe20008000000 */
[----:B------:R-:W-:Y:S01]  /*1cf0*/  UIADD3 UR7, UPT, UPT, UR7, 0x1, URZ ;  /* 0x0000000107077890 */ /* 0x000fe2000fffe0ff */
[----:B------:R-:W-:-:S03]  /*1d00*/  UMOV UR13, UR24 ;  /* 0x00000018000d7c82 */ /* 0x000fc60008000000 */
[----:B------:R-:W-:-:S03]  /*1d10*/  UISETP.NE.AND UP0, UPT, UR7, UR24, UPT ;  /* 0x000000180700728c */ /* 0x000fc6000bf05270 */
[----:B------:R1:W-:Y:S01]  /*1d20*/  UTMALDG.3D.MULTICAST [UR32], [UR16], UR4, desc[UR18] ;  /* 0x00001220100073b4 */ /* 0x0003e20008011804 */
[----:B------:R3:W-:Y:S01]  /*1d30*/  UTMALDG.3D [UR8], [UR14], desc[UR18] ;  /* 0x000012080e0075b4 */ /* 0x0007e20008011000 */
[----:B-1----:R-:W-:-:S04]  /*1d40*/  UMOV UR4, UR5 ;  /* 0x0000000500047c82 */ /* 0x002fc80008000000 */
[----:B---3--:R-:W-:Y:S05]  /*1d50*/  BRA.U UP0, `(.L_x_32) ;  /* 0xfffffffd004c7547 */ /* 0x008fea000b83ffff */
.L_x_26:
[----:B------:R-:W-:Y:S01]  /*1d60*/  ULEA UR4, UR5, UR6, 0x3 ;  /* 0x0000000605047291 */ /* 0x000fe2000f8e18ff */
[----:B-1----:R-:W-:Y:S01]  /*1d70*/  SHF.L.U32 R0, R12, 0x1f, RZ ;  /* 0x0000001f0c007819 */ /* 0x002fe200000006ff */
[----:B------:R-:W-:Y:S01]  /*1d80*/  @!P1 SYNCS.ARRIVE.TRANS64.A1T0 RZ, [UR6+0xe8], RZ ;  /* 0x0000e8ffffff99a7 */ /* 0x000fe20008100006 */
[----:B------:R-:W-:-:S06]  /*1d90*/  UISETP.GT.AND UP0, UPT, UR42, UR41, UPT ;  /* 0x000000292a00728c */ /* 0x000fcc000bf04270 */
[----:B--2-4-:R1:W2:Y:S03]  /*1da0*/  SYNCS.PHASECHK.TRANS64.TRYWAIT P0, [UR4+0x68], R0 ;  /* 0x00006800ff0075a7 */ /* 0x0142a60008001104 */
[----:B------:R-:W-:Y:S05]  /*1db0*/  BRA.U !UP0, `(.L_x_33) ;  /* 0x0000000108c07547 */ /* 0x000fea000b800000 */
[----:B------:R-:W-:Y:S01]  /*1dc0*/  UIADD3 UR26, UPT, UPT, UR43, UR13, URZ ;  /* 0x0000000d2b1a7290 */ /* 0x000fe2000fffe0ff */
[----:B------:R-:W-:-:S11]  /*1dd0*/  UMOV UR4, UR5 ;  /* 0x0000000500047c82 */ /* 0x000fd60008000000 */
.L_x_39:
[----:B------:R-:W-:Y:S01]  /*1de0*/  ULEA UR17, UR4, UR6, 0x3 ;  /* 0x0000000604117291 */ /* 0x000fe2000f8e18ff */
[----:B--2---:R-:W-:Y:S01]  /*1df0*/  @!P3 MOV R2, 0x4000 ;  /* 0x000040000002b802 */ /* 0x004fe20000000f00 */
[----:B--2-4-:R-:W-:Y:S10]  /*1e00*/  @P0 BRA `(.L_x_34) ;  /* 0x00000000000c0947 */ /* 0x014ff40003800000 */
[----:B------:R-:W-:-:S04]  /*1e10*/  SHF.L.U32 R3, R12, 0x1f, RZ ;  /* 0x0000001f0c037819 */ /* 0x000fc800000006ff */
[----:B------:R-:W2:Y:S02]  /*1e20*/  SYNCS.PHASECHK.TRANS64.TRYWAIT P0, [UR17+0x68], R3 ;  /* 0x00006803ff0075a7 */ /* 0x000ea40008001111 */
[----:B--2---:R-:W-:Y:S05]  /*1e30*/  @!P0 BRA `(.L_x_35) ;  /* 0x00000050003c8947 */ /* 0x004fea0003800000 */
.L_x_34:
[----:B------:R2:W-:Y:S01]  /*1e40*/  @!P3 SYNCS.ARRIVE.TRANS64 RZ, [UR17], R2 ;  /* 0x00000002ffffb9a7 */ /* 0x0005e20008000011 */
[----:B------:R-:W-:-:S04]  /*1e50*/  ULOP3.LUT UR5, UR25, 0x2, URZ, 0xfc, !UPT ;  /* 0x0000000219057892 */ /* 0x000fc8000f8efcff */
[----:B------:R-:W-:-:S09]  /*1e60*/  UISETP.NE.AND UP0, UPT, UR5, 0x2, UPT ;  /* 0x000000020500788c */ /* 0x000fd2000bf05270 */
[----:B------:R-:W-:Y:S05]  /*1e70*/  BRA.U UP0, `(.L_x_36) ;  /* 0x0000000100047547 */ /* 0x000fea000b800000 */
[----:B------:R-:W-:Y:S05]  /*1e80*/  BPT.TRAP 0x1 ;  /* 0x000000040000795c */ /* 0x000fea0000300000 */
.L_x_36:
[----:B------:R-:W-:Y:S04]  /*1e90*/  BSSY.RECONVERGENT B0, `(.L_x_37) ;  /* 0x0000003000007945 */ /* 0x000fe80003800200 */
[----:B------:R-:W-:Y:S05]  /*1ea0*/  @P2 BRA `(.L_x_38) ;  /* 0x0000000000042947 */ /* 0x000fea0003800000 */
[----:B------:R-:W-:Y:S05]  /*1eb0*/  BPT.TRAP 0x1 ;  /* 0x000000040000795c */ /* 0x000fea0000300000 */
.L_x_38:
[----:B------:R-:W-:Y:S05]  /*1ec0*/  BSYNC.RECONVERGENT B0 ;  /* 0x0000000000007941 */ /* 0x000fea0003800200 */
.L_x_37:
[----:B------:R-:W-:Y:S02]  /*1ed0*/  UIADD3 UR5, UPT, UPT, UR4, 0x1, URZ ;  /* 0x0000000104057890 */ /* 0x000fe4000fffe0ff */
[----:B------:R-:W-:Y:S02]  /*1ee0*/  UIADD3 UR14, UP1, UPT, UR28, 0x80, URZ ;  /* 0x000000801c0e7890 */ /* 0x000fe4000ff3e0ff */
[----:B------:R-:W-:Y:S02]  /*1ef0*/  UISETP.NE.AND UP0, UPT, UR5, 0xd, UPT ;  /* 0x0000000d0500788c */ /* 0x000fe4000bf05270 */
[----:B------:R-:W-:Y:S02]  /*1f00*/  USHF.L.U32 UR18, UR13, 0x7, URZ ;  /* 0x000000070d127899 */ /* 0x000fe400080006ff */
[----:B------:R-:W-:Y:S02]  /*1f10*/  USEL UR8, URZ, 0x1, UP0 ;  /* 0x00000001ff087887 */ /* 0x000fe40008000000 */
[----:B------:R-:W-:-:S02]  /*1f20*/  USEL UR5, UR5, URZ, UP0 ;  /* 0x000000ff05057287 */ /* 0x000fc40008000000 */
[----:B------:R-:W-:Y:S02]  /*1f30*/  UIADD3 UR22, UP0, UPT, UR28, 0x180, URZ ;  /* 0x000001801c167890 */ /* 0x000fe4000ff1e0ff */
[----:B------:R-:W-:Y:S01]  /*1f40*/  LOP3.LUT R12, R12, UR8, RZ, 0x3c, !PT ;  /* 0x000000080c0c7c12 */ /* 0x000fe2000f8e3cff */
[----:B------:R-:W-:Y:S02]  /*1f50*/  USHF.L.U32 UR8, UR4, 0xd, URZ ;  /* 0x0000000d04087899 */ /* 0x000fe400080006ff */
[----:B------:R-:W-:Y:S01]  /*1f60*/  ULEA UR7, UR5, UR6, 0x3 ;  /* 0x0000000605077291 */ /* 0x000fe2000f8e18ff */
[----:B-1----:R-:W-:Y:S01]  /*1f70*/  SHF.L.U32 R0, R12, 0x1f, RZ ;  /* 0x0000001f0c007819 */ /* 0x002fe200000006ff */
[----:B------:R-:W-:Y:S02]  /*1f80*/  ULOP3.LUT UR16, UR8, UR21, URZ, 0xfc, !UPT ;  /* 0x0000001508107292 */ /* 0x000fe4000f8efcff */
[----:B------:R-:W-:Y:S02]  /*1f90*/  UIADD3.X UR15, UPT, UPT, URZ, UR29, URZ, UP1, !UPT ;  /* 0x0000001dff0f7290 */ /* 0x000fe40008ffe4ff */
[----:B------:R-:W-:-:S02]  /*1fa0*/  UIADD3 UR16, UPT, UPT, UR6, 0x2400, UR16 ;  /* 0x0000240006107890 */ /* 0x000fc4000fffe010 */
[----:B------:R-:W-:Y:S01]  /*1fb0*/  UIADD3 UR8, UPT, UPT, UR6, 0x1c400, UR8 ;  /* 0x0001c40006087890 */ /* 0x000fe2000fffe008 */
[----:B------:R3:W4:Y:S01]  /*1fc0*/  SYNCS.PHASECHK.TRANS64.TRYWAIT P0, [UR7+0x68], R0 ;  /* 0x00006800ff0075a7 */ /* 0x0007220008001107 */
[----:B------:R-:W-:Y:S01]  /*1fd0*/  UIADD3.X UR23, UPT, UPT, URZ, UR29, URZ, UP0, !UPT ;  /* 0x0000001dff177290 */ /* 0x000fe200087fe4ff */
[----:B------:R-:W-:Y:S01]  /*1fe0*/  UMOV UR4, 0x30000 ;  /* 0x0003000000047882 */ /* 0x000fe20000000000 */
[----:B------:R-:W-:Y:S01]  /*1ff0*/  UMOV UR30, 0x0 ;  /* 0x00000000001e7882 */ /* 0x000fe20000000000 */
[----:B------:R-:W-:Y:S01]  /*2000*/  UMOV UR31, 0x10000000 ;  /* 0x10000000001f7882 */ /* 0x000fe20000000000 */
[----:B------:R-:W-:Y:S01]  /*2010*/  UMOV UR19, UR35 ;  /* 0x0000002300137c82 */ /* 0x000fe20008000000 */
[----:B------:R-:W-:Y:S01]  /*2020*/  UMOV UR20, UR36 ;  /* 0x0000002400147c82 */ /* 0x000fe20008000000 */
[----:B------:R-:W-:Y:S01]  /*2030*/  UMOV UR12, UR36 ;  /* 0x00000024000c7c82 */ /* 0x000fe20008000000 */
[----:B------:R-:W-:Y:S01]  /*2040*/  UMOV UR9, UR17 ;  /* 0x0000001100097c82 */ /* 0x000fe20008000000 */
[----:B------:R-:W-:Y:S01]  /*2050*/  UMOV UR10, UR18 ;  /* 0x00000012000a7c82 */ /* 0x000fe20008000000 */
[----:B------:R1:W-:Y:S01]  /*2060*/  UTMALDG.3D.MULTICAST [UR16], [UR14], UR4, desc[UR30] ;  /* 0x00001e100e0073b4 */ /* 0x0003e20008011804 */
[----:B------:R-:W-:-:S04]  /*2070*/  UIADD3 UR13, UPT, UPT, UR13, 0x1, URZ ;  /* 0x000000010d0d7890 */ /* 0x000fc8000fffe0ff */
[----:B------:R-:W-:Y:S01]  /*2080*/  UISETP.NE.AND UP0, UPT, UR13, UR26, UPT ;  /* 0x0000001a0d00728c */ /* 0x000fe2000bf05270 */
[----:B------:R3:W-:Y:S01]  /*2090*/  UTMALDG.3D [UR8], [UR22], desc[UR30] ;  /* 0x00001e08160075b4 */ /* 0x0007e20008011000 */
[----:B-1----:R-:W-:-:S07]  /*20a0*/  UMOV UR4, UR5 ;  /* 0x0000000500047c82 */ /* 0x002fce0008000000 */
[----:B---3--:R-:W-:Y:S05]  /*20b0*/  BRA.U UP0, `(.L_x_39) ;  /* 0xfffffffd00487547 */ /* 0x008fea000b83ffff */
.L_x_33:
[C---:B------:R-:W-:Y:S01]  /*20c0*/  LEA R3, R11.reuse, UR6, 0x3 ;  /* 0x000000060b037c11 */ /* 0x040fe2000f8e18ff */
[----:B------:R-:W-:Y:S01]  /*20d0*/  NOP ;  /* 0x0000000000007918 */ /* 0x000fe20000000000 */
[----:B-1----:R-:W-:Y:S02]  /*20e0*/  SHF.L.U32 R0, R10, 0x1f, RZ ;  /* 0x0000001f0a007819 */ /* 0x002fe400000006ff */
[----:B------:R-:W-:Y:S02]  /*20f0*/  LEA R4, R11, UR6, 0x4 ;  /* 0x000000060b047c11 */ /* 0x000fe4000f8e20ff */
[----:B--2-4-:R-:W1:Y:S02]  /*2100*/  SYNCS.PHASECHK.TRANS64.TRYWAIT P0, [R3+URZ+0xf0], R0 ;  /* 0x0000f000030075a7 */ /* 0x014e6400080011ff */
[----:B-1----:R-:W-:Y:S05]  /*2110*/  @!P0 BRA `(.L_x_40) ;  /* 0x0000004c009c8947 */ /* 0x002fea0003800000 */
.L_x_115:
[----:B------:R-:W2:Y:S01]  /*2120*/  LDS.128 R4, [R4+0x180] ;  /* 0x0001800004047984 */ /* 0x000ea20000000c00 */
[----:B------:R-:W-:Y:S01]  /*2130*/  UISETP.GE.AND UP0, UPT, UR40, 0x1, UPT ;  /* 0x000000012800788c */ /* 0x000fe2000bf06270 */
[----:B------:R-:W-:Y:S01]  /*2140*/  @!PT LDS RZ, [RZ] ;  /* 0x00000000fffff984 */ /* 0x000fe20000000800 */
[----:B------:R-:W-:Y:S01]  /*2150*/  @!PT LDS RZ, [RZ] ;  /* 0x00000000fffff984 */ /* 0x000fe20000000800 */
[----:B------:R-:W-:Y:S01]  /*2160*/  @!PT LDS RZ, [RZ] ;  /* 0x00000000fffff984 */ /* 0x000fe20000000800 */
[----:B------:R-:W-:Y:S01]  /*2170*/  @!PT LDS RZ, [RZ] ;  /* 0x00000000fffff984 */ /* 0x000fe20000000800 */
[----:B------:R3:W-:Y:S06]  /*2180*/  MEMBAR.ALL.CTA ;  /* 0x0000000000007992 */ /* 0x0007ec0000008000 */
[----:B---3--:R-:W3:Y:S01]  /*2190*/  FENCE.VIEW.ASYNC.S ;  /* 0x00000000000073c6 */ /* 0x008ee20000000000 */
[----:B--2---:R-:W-:-:S13]  /*21a0*/  LOP3.LUT P0, RZ, R6, 0x1, RZ, 0xc0, !PT ;  /* 0x0000000106ff7812 */ /* 0x004fda000780c0ff */
[----:B---3--:R-:W-:Y:S01]  /*21b0*/  VOTEU.ANY UP1, P0 ;  /* 0x0000000000ff7886 */ /* 0x008fe20000020100 */
[----:B------:R-:W-:-:S13]  /*21c0*/  PLOP3.LUT P0, PT, PT, PT, UP1, 0x80, 0x8 ;  /* 0x000000000008781c */ /* 0x000fda0003f0f018 */
[----:B-1----:R-:W-:Y:S02]  /*21d0*/  @P0 LOP3.LUT R0, R5, 0xffff, RZ, 0xc0, !PT ;  /* 0x0000ffff05000812 */ /* 0x002fe400078ec0ff */
[----:B------:R-:W-:Y:S02]  /*21e0*/  @P0 MOV R2, R4 ;  /* 0x0000000400020202 */ /* 0x000fe40000000f00 */
[----:B------:R-:W-:Y:S01]  /*21f0*/  @P0 R2UR UR7, R0 ;  /* 0x00000000000702ca */ /* 0x000fe200000e0000 */
[----:B------:R-:W-:Y:S01]  /*2200*/  VIADD R0, R3, 0x100 ;  /* 0x0000010003007836 */ /* 0x000fe20000000000 */
[----:B------:R-:W-:Y:S02]  /*2210*/  @P0 SHF.R.U32.HI R4, RZ, 0x10, R5 ;  /* 0x00000010ff040819 */ /* 0x000fe40000011605 */
[----:B------:R-:W-:Y:S02]  /*2220*/  @P0 R2UR UR8, R2 ;  /* 0x00000000020802ca */ /* 0x000fe400000e0000 */
[----:B------:R-:W-:-:S02]  /*2230*/  PRMT R0, RZ, 0x654, R0 ;  /* 0x00000654ff007816 */ /* 0x000fc40000000000 */
[----:B------:R-:W-:Y:S02]  /*2240*/  @P0 R2UR UR4, R4 ;  /* 0x00000000040402ca */ /* 0x000fe400000e0000 */
[----:B------:R1:W-:Y:S03]  /*2250*/  SYNCS.ARRIVE.TRANS64.RED.A1T0 RZ, [R0+URZ], RZ ;  /* 0x000000ff00ff79a7 */ /* 0x0003e600081004ff */
[----:B------:R-:W-:-:S04]  /*2260*/  @UP1 UMOV UR27, UR7 ;  /* 0x00000007001b1c82 */ /* 0x000fc80008000000 */
[----:B------:R-:W-:-:S04]  /*2270*/  @UP1 UMOV UR37, UR8 ;  /* 0x0000000800251c82 */ /* 0x000fc80008000000 */
[----:B------:R-:W-:Y:S01]  /*2280*/  @UP1 UMOV UR36, UR4 ;  /* 0x0000000400241c82 */ /* 0x000fe20008000000 */
[----:B------:R-:W-:Y:S05]  /*2290*/  BRA.U !UP0, `(.L_x_41) ;  /* 0x0000000108d47547 */ /* 0x000fea000b800000 */
[----:B------:R-:W2:Y:S01]  /*22a0*/  LDCU.128 UR12, c[0x0][0xb10] ;  /* 0x00016200ff0c77ac */ /* 0x000ea20008000c00 */
[----:B------:R-:W3:Y:S01]  /*22b0*/  LDCU UR26, c[0x0][0xb20] ;  /* 0x00016400ff1a77ac */ /* 0x000ee20008000800 */
[----:B------:R-:W4:Y:S01]  /*22c0*/  LDCU UR20, c[0x0][0xb0c] ;  /* 0x00016180ff1477ac */ /* 0x000f220008000800 */
[----:B------:R-:W1:Y:S01]  /*22d0*/  LDCU.64 UR10, c[0x0][0xb28] ;  /* 0x00016500ff0a77ac */ /* 0x000e620008000a00 */
[----:B------:R-:W-:Y:S02]  /*22e0*/  UISETP.NE.AND UP3, UPT, UR40, 0x1, UPT ;  /* 0x000000012800788c */ /* 0x000fe4000bf65270 */
[----:B--2---:R-:W-:Y:S02]  /*22f0*/  UIMAD.WIDE.U32 UR16, UR38, UR15, URZ ;  /* 0x0000000f261072a5 */ /* 0x004fe4000f8e00ff */
[----:B------:R-:W-:Y:S02]  /*2300*/  UIMAD.WIDE.U32 UR8, UR39, UR12, URZ ;  /* 0x0000000c270872a5 */ /* 0x000fe4000f8e00ff */
[----:B------:R-:W-:-:S02]  /*2310*/  UISETP.NE.AND UP0, UPT, UR14, 0x1, UPT ;  /* 0x000000010e00788c */ /* 0x000fc4000bf05270 */
[----:B------:R-:W-:Y:S01]  /*2320*/  UIMAD.WIDE.U32 UR22, UR27, UR15, URZ ;  /* 0x0000000f1b1672a5 */ /* 0x000fe2000f8e00ff */
[----:B------:R-:W-:Y:S02]  /*2330*/  UMOV UR16, UR17 ;  /* 0x0000001100107c82 */ /* 0x000fe40008000000 */
[----:B------:R-:W-:Y:S01]  /*2340*/  UMOV UR8, UR9 ;  /* 0x0000000900087c82 */ /* 0x000fe20008000000 */
[----:B---3--:R-:W-:Y:S02]  /*2350*/  USHF.R.U32.HI UR16, URZ, UR26, UR16 ;  /* 0x0000001aff107299 */ /* 0x008fe40008011610 */
[----:B----4-:R-:W-:Y:S02]  /*2360*/  UISETP.NE.AND UP2, UPT, UR20, 0x1, UPT ;  /* 0x000000011400788c */ /* 0x010fe4000bf45270 */
[----:B------:R-:W-:Y:S02]  /*2370*/  USHF.R.U32.HI UR8, URZ, UR13, UR8 ;  /* 0x0000000dff087299 */ /* 0x000fe40008011608 */
[----:B------:R-:W-:-:S02]  /*2380*/  USEL UR7, UR38, UR16, !UP0 ;  /* 0x0000001026077287 */ /* 0x000fc4000c000000 */
[----:B------:R-:W-:Y:S02]  /*2390*/  USEL UR8, UR39, UR8, !UP2 ;  /* 0x0000000827087287 */ /* 0x000fe4000d000000 */
[----:B-1----:R-:W-:Y:S01]  /*23a0*/  UIMAD.WIDE.U32 UR16, UR7, UR10, URZ ;  /* 0x0000000a071072a5 */ /* 0x002fe2000f8e00ff */
[----:B------:R-:W-:Y:S01]  /*23b0*/  UMOV UR4, UR23 ;  /* 0x0000001700047c82 */ /* 0x000fe20008000000 */
[----:B------:R-:W-:Y:S02]  /*23c0*/  UIMAD.WIDE.U32 UR18, UR37, UR12, URZ ;  /* 0x0000000c251272a5 */ /* 0x000fe4000f8e00ff */
[----:B------:R-:W-:-:S03]  /*23d0*/  UIMAD.WIDE.U32 UR22, UR8, UR10, URZ ;  /* 0x0000000a081672a5 */ /* 0x000fc6000f8e00ff */
[----:B------:R-:W-:Y:S01]  /*23e0*/  UMOV UR16, UR17 ;  /* 0x0000001100107c82 */ /* 0x000fe20008000000 */
[----:B------:R-:W-:Y:S02]  /*23f0*/  USHF.R.U32.HI UR4, URZ, UR26, UR4 ;  /* 0x0000001aff047299 */ /* 0x000fe40008011604 */
[----:B------:R-:W-:Y:S01]  /*2400*/  @UP3 USHF.R.U32.HI UR7, URZ, UR11, UR16 ;  /* 0x0000000bff073299 */ /* 0x000fe20008011610 */
[----:B------:R-:W-:Y:S01]  /*2410*/  UMOV UR18, UR19 ;  /* 0x0000001300127c82 */ /* 0x000fe20008000000 */
[----:B------:R-:W-:Y:S01]  /*2420*/  UMOV UR22, UR23 ;  /* 0x0000001700167c82 */ /* 0x000fe20008000000 */
[----:B------:R-:W-:Y:S02]  /*2430*/  USHF.R.U32.HI UR13, URZ, UR13, UR18 ;  /* 0x0000000dff0d7299 */ /* 0x000fe40008011612 */
[----:B------:R-:W-:Y:S02]  /*2440*/  USEL UR4, UR27, UR4, !UP0 ;  /* 0x000000041b047287 */ /* 0x000fe4000c000000 */
[----:B------:R-:W-:-:S02]  /*2450*/  @UP3 USHF.R.U32.HI UR8, URZ, UR11, UR22 ;  /* 0x0000000bff083299 */ /* 0x000fc40008011616 */
[----:B------:R-:W-:Y:S02]  /*2460*/  UIMAD UR9, UR40, UR7, URZ ;  /* 0x00000007280972a4 */ /* 0x000fe4000f8e02ff */
[----:B------:R-:W-:Y:S02]  /*2470*/  USEL UR7, UR37, UR13, !UP2 ;  /* 0x0000000d25077287 */ /* 0x000fe4000d000000 */
[----:B------:R-:W-:Y:S02]  /*2480*/  UIMAD UR12, UR40, UR8, URZ ;  /* 0x00000008280c72a4 */ /* 0x000fe4000f8e02ff */
[----:B------:R-:W-:Y:S02]  /*2490*/  UISETP.GE.AND UP0, UPT, UR4, UR9, UPT ;  /* 0x000000090400728c */ /* 0x000fe4000bf06270 */
[----:B------:R-:W-:Y:S02]  /*24a0*/  UIMAD.WIDE.U32 UR16, UR4, UR10, URZ ;  /* 0x0000000a041072a5 */ /* 0x000fe4000f8e00ff */
[----:B------:R-:W-:-:S02]  /*24b0*/  UISETP.GE.OR UP0, UPT, UR7, UR12, UP0 ;  /* 0x0000000c0700728c */ /* 0x000fc40008706670 */
        /* <DEDUP_REMOVED lines=19> */
.L_x_41:
[----:B------:R-:W2:Y:S02]  /*25f0*/  LDCU UR4, c[0x0][0xb30] ;  /* 0x00016600ff0477ac */ /* 0x000ea40008000800 */
[----:B--2---:R-:W-:-:S09]  /*2600*/  UISETP.NE.AND UP0, UPT, UR4, 0x1, UPT ;  /* 0x000000010400788c */ /* 0x004fd2000bf05270 */
[----:B------:R-:W-:Y:S05]  /*2610*/  BRA.U UP0, `(.L_x_42) ;  /* 0x0000000100447547 */ /* 0x000fea000b800000 */
[----:B------:R-:W2:Y:S01]  /*2620*/  LDCU.128 UR12, c[0x0][0xb10] ;  /* 0x00016200ff0c77ac */ /* 0x000ea20008000c00 */
[----:B------:R-:W3:Y:S01]  /*2630*/  LDCU UR16, c[0x0][0xb0c] ;  /* 0x00016180ff1077ac */ /* 0x000ee20008000800 */
[----:B------:R-:W4:Y:S01]  /*2640*/  LDCU UR17, c[0x0][0xb20] ;  /* 0x00016400ff1177ac */ /* 0x000f220008000800 */
[----:B--2---:R-:W-:Y:S02]  /*2650*/  UIMAD.WIDE.U32 UR10, UR37, UR12, URZ ;  /* 0x0000000c250a72a5 */ /* 0x004fe4000f8e00ff */
[----:B------:R-:W-:Y:S02]  /*2660*/  UIMAD.WIDE.U32 UR8, UR27, UR15, URZ ;  /* 0x0000000f1b0872a5 */ /* 0x000fe4000f8e00ff */
[----:B---3--:R-:W-:Y:S02]  /*2670*/  UISETP.NE.AND UP2, UPT, UR16, 0x1, UPT ;  /* 0x000000011000788c */ /* 0x008fe4000bf45270 */
[----:B------:R-:W-:Y:S01]  /*2680*/  UISETP.NE.AND UP0, UPT, UR14, 0x1, UPT ;  /* 0x000000010e00788c */ /* 0x000fe2000bf05270 */
[----:B------:R-:W-:-:S02]  /*2690*/  UMOV UR7, UR11 ;  /* 0x0000000b00077c82 */ /* 0x000fc40008000000 */
[----:B------:R-:W-:Y:S01]  /*26a0*/  UMOV UR4, UR9 ;  /* 0x0000000900047c82 */ /* 0x000fe20008000000 */
[----:B------:R-:W-:Y:S02]  /*26b0*/  USHF.R.U32.HI UR7, URZ, UR13, UR7 ;  /* 0x0000000dff077299 */ /* 0x000fe40008011607 */
[----:B----4-:R-:W-:Y:S02]  /*26c0*/  USHF.R.U32.HI UR4, URZ, UR17, UR4 ;  /* 0x00000011ff047299 */ /* 0x010fe40008011604 */
[----:B------:R-:W-:Y:S02]  /*26d0*/  USEL UR7, UR37, UR7, !UP2 ;  /* 0x0000000725077287 */ /* 0x000fe4000d000000 */
[----:B------:R-:W-:-:S04]  /*26e0*/  USEL UR4, UR27, UR4, !UP0 ;  /* 0x000000041b047287 */ /* 0x000fc8000c000000 */
[----:B------:R-:W-:Y:S02]  /*26f0*/  UIADD3 UR8, UPT, UPT, UR7, -UR4, URZ ;  /* 0x8000000407087290 */ /* 0x000fe4000fffe0ff */
[----:B------:R-:W-:Y:S02]  /*2700*/  UIADD3 UR4, UPT, UPT, -UR7, UR4, URZ ;  /* 0x0000000407047290 */ /* 0x000fe4000fffe1ff */
[----:B------:R-:W-:Y:S02]  /*2710*/  UIMAD UR27, UR8, UR14, UR27 ;  /* 0x0000000e081b72a4 */ /* 0x000fe4000f8e021b */
[----:B------:R-:W-:-:S12]  /*2720*/  UIMAD UR37, UR4, UR16, UR37 ;  /* 0x00000010042572a4 */ /* 0x000fd8000f8e0225 */
.L_x_42:
[----:B------:R-:W-:Y:S01]  /*2730*/  VIADD R11, R11, 0x1 ;  /* 0x000000010b0b7836 */ /* 0x000fe20000000000 */
[----:B------:R-:W-:Y:S01]  /*2740*/  PLOP3.LUT P1, PT, PT, PT, PT, 0x80, 0x8 ;  /* 0x000000000008781c */ /* 0x000fe20003f2f070 */
[----:B------:R-:W-:Y:S02]  /*2750*/  UIADD3 UR46, UPT, UPT, UR37, UR60, URZ ;  /* 0x0000003c252e7290 */ /* 0x000fe4000fffe0ff */
[----:B------:R-:W-:Y:S01]  /*2760*/  UIADD3 UR45, UPT, UPT, UR27, UR57, URZ ;  /* 0x000000391b2d7290 */ /* 0x000fe2000fffe0ff */
[----:B------:R-:W-:-:S04]  /*2770*/  ISETP.NE.AND P0, PT, R11, 0x2, PT ;  /* 0x000000020b00780c */ /* 0x000fc80003f05270 */
[----:B-1----:R-:W-:Y:S02]  /*2780*/  SEL R0, RZ, 0x1, P0 ;  /* 0x00000001ff007807 */ /* 0x002fe40000000000 */
[----:B------:R-:W-:Y:S02]  /*2790*/  SEL R11, R11, RZ, P0 ;  /* 0x000000ff0b0b7207 */ /* 0x000fe40000000000 */
[----:B------:R-:W-:Y:S01]  /*27a0*/  LOP3.LUT R10, R10, R0, RZ, 0x3c, !PT ;  /* 0x000000000a0a7212 */ /* 0x000fe200078e3cff */
[----:B------:R-:W-:Y:S06]  /*27b0*/  BRA.U UP1, `(.L_x_43) ;  /* 0xfffffff101447547 */ /* 0x000fec000b83ffff */
[----:B------:R-:W-:Y:S01]  /*27c0*/  UIADD3 UR7, UPT, UPT, UR6, 0x68, URZ ;  /* 0x0000006806077890 */ /* 0x000fe2000fffe0ff */
[----:B------:R-:W-:-:S03]  /*27d0*/  SHF.L.U32 R2, R12, 0x1f, RZ ;  /* 0x0000001f0c027819 */ /* 0x000fc600000006ff */
[----:B------:R-:W-:-:S09]  /*27e0*/  ULEA UR4, UR5, UR7, 0x3 ;  /* 0x0000000705047291 */ /* 0x000fd2000f8e18ff */
[----:B------:R-:W1:Y:S02]  /*27f0*/  SYNCS.PHASECHK.TRANS64.TRYWAIT P0, [UR4], R2 ;  /* 0x00000002ff0075a7 */ /* 0x000e640008001104 */
[----:B-1----:R-:W-:Y:S05]  /*2800*/  @!P0 BRA `(.L_x_44) ;  /* 0x0000004400f48947 */ /* 0x002fea0003800000 */
.L_x_117:
[----:B------:R-:W-:-:S04]  /*2810*/  UIADD3 UR4, UPT, UPT, UR5, 0x1, URZ ;  /* 0x0000000105047890 */ /* 0x000fc8000fffe0ff */
[----:B------:R-:W-:-:S04]  /*2820*/  UISETP.NE.AND UP0, UPT, UR4, 0xd, UPT ;  /* 0x0000000d0400788c */ /* 0x000fc8000bf05270 */
[----:B------:R-:W-:Y:S02]  /*2830*/  USEL UR6, URZ, 0x1, UP0 ;  /* 0x00000001ff067887 */ /* 0x000fe40008000000 */
[----:B------:R-:W-:-:S04]  /*2840*/  USEL UR4, UR4, URZ, UP0 ;  /* 0x000000ff04047287 */ /* 0x000fc80008000000 */
[----:B------:R-:W-:Y:S01]  /*2850*/  ULEA UR5, UR4, UR7, 0x3 ;  /* 0x0000000704057291 */ /* 0x000fe2000f8e18ff */
[----:B-1----:R-:W-:-:S04]  /*2860*/  LOP3.LUT R2, R12, UR6, RZ, 0x3c, !PT ;  /* 0x000000060c027c12 */ /* 0x002fc8000f8e3cff */
[----:B------:R-:W-:-:S04]  /*2870*/  SHF.L.U32 R3, R2, 0x1f, RZ ;  /* 0x0000001f02037819 */ /* 0x000fc800000006ff */
[----:B------:R-:W1:Y:S02]  /*2880*/  SYNCS.PHASECHK.TRANS64.TRYWAIT P0, [UR5], R3 ;  /* 0x00000003ff0075a7 */ /* 0x000e640008001105 */
[----:B-1----:R-:W-:Y:S05]  /*2890*/  @!P0 BRA `(.L_x_45) ;  /* 0x0000004400e88947 */ /* 0x002fea0003800000 */
.L_x_119:
[----:B------:R-:W-:-:S04]  /*28a0*/  UIADD3 UR4, UPT, UPT, UR4, 0x1, URZ ;  /* 0x0000000104047890 */ /* 0x000fc8000fffe0ff */
[----:B------:R-:W-:-:S04]  /*28b0*/  UISETP.NE.AND UP0, UPT, UR4, 0xd, UPT ;  /* 0x0000000d0400788c */ /* 0x000fc8000bf05270 */
[----:B------:R-:W-:Y:S02]  /*28c0*/  USEL UR6, URZ, 0x1, UP0 ;  /* 0x00000001ff067887 */ /* 0x000fe40008000000 */
[----:B------:R-:W-:-:S04]  /*28d0*/  USEL UR4, UR4, URZ, UP0 ;  /* 0x000000ff04047287 */ /* 0x000fc80008000000 */
[----:B------:R-:W-:Y:S01]  /*28e0*/  ULEA UR5, UR4, UR7, 0x3 ;  /* 0x0000000704057291 */ /* 0x000fe2000f8e18ff */
[----:B------:R-:W-:-:S04]  /*28f0*/  LOP3.LUT R2, R2, UR6, RZ, 0x3c, !PT ;  /* 0x0000000602027c12 */ /* 0x000fc8000f8e3cff */
[----:B-1----:R-:W-:-:S04]  /*2900*/  SHF.L.U32 R3, R2, 0x1f, RZ ;  /* 0x0000001f02037819 */ /* 0x002fc800000006ff */
[----:B------:R-:W1:Y:S02]  /*2910*/  SYNCS.PHASECHK.TRANS64.TRYWAIT P0, [UR5], R3 ;  /* 0x00000003ff0075a7 */ /* 0x000e640008001105 */
[----:B-1----:R-:W-:Y:S05]  /*2920*/  @!P0 BRA `(.L_x_46) ;  /* 0x0000004400dc8947 */ /* 0x002fea0003800000 */
.L_x_121:
        /* <DEDUP_REMOVED lines=9> */
.L_x_123:
        /* <DEDUP_REMOVED lines=9> */
.L_x_125:
        /* <DEDUP_REMOVED lines=9> */
.L_x_127:
        /* <DEDUP_REMOVED lines=9> */
.L_x_129:
        /* <DEDUP_REMOVED lines=9> */
.L_x_131:
        /* <DEDUP_REMOVED lines=9> */
.L_x_133:
        /* <DEDUP_REMOVED lines=9> */
.L_x_135:
        /* <DEDUP_REMOVED lines=9> */
.L_x_137:
        /* <DEDUP_REMOVED lines=9> */
.L_x_139:
[----:B------:R-:W-:-:S04]  /*2e40*/  UIADD3 UR4, UPT, UPT, UR4, 0x1, URZ ;  /* 0x0000000104047890 */ /* 0x000fc8000fffe0ff */
[----:B------:R-:W-:-:S04]  /*2e50*/  UISETP.NE.AND UP0, UPT, UR4, 0xd, UPT ;  /* 0x0000000d0400788c */ /* 0x000fc8000bf05270 */
[----:B------:R-:W-:Y:S02]  /*2e60*/  USEL UR5, URZ, 0x1, UP0 ;  /* 0x00000001ff057887 */ /* 0x000fe40008000000 */
[----:B------:R-:W-:-:S04]  /*2e70*/  USEL UR4, UR4, URZ, UP0 ;  /* 0x000000ff04047287 */ /* 0x000fc80008000000 */
[----:B------:R-:W-:Y:S01]  /*2e80*/  ULEA UR4, UR4, UR7, 0x3 ;  /* 0x0000000704047291 */ /* 0x000fe2000f8e18ff */
[----:B------:R-:W-:-:S04]  /*2e90*/  LOP3.LUT R2, R2, UR5, RZ, 0x3c, !PT ;  /* 0x0000000502027c12 */ /* 0x000fc8000f8e3cff */
[----:B------:R-:W-:Y:S01]  /*2ea0*/  SHF.L.U32 R2, R2, 0x1f, RZ ;  /* 0x0000001f02027819 */ /* 0x000fe200000006ff */
[----:B-1----:R-:W-:-:S07]  /*2eb0*/  IMAD.U32 R0, RZ, RZ, UR4 ;  /* 0x00000004ff007e24 */ /* 0x002fce000f8e00ff */
.L_x_56:
[----:B-1----:R1:W2:Y:S02]  /*2ec0*/  SYNCS.PHASECHK.TRANS64.TRYWAIT P0, [R0+URZ], R2 ;  /* 0x00000002000075a7 */ /* 0x0022a400080011ff */
[----:B--2---:R-:W-:Y:S05]  /*2ed0*/  @!P0 NANOSLEEP.SYNCS 0x989680 ;  /* 0x009896800000895d */ /* 0x004fea0003900000 */
[----:B------:R-:W2:Y:S02]  /*2ee0*/  @!P0 SYNCS.PHASECHK.TRANS64 P0, [R0+URZ], R2 ;  /* 0x00000002000085a7 */ /* 0x000ea400080010ff */
[----:B--2---:R-:W-:Y:S05]  /*2ef0*/  @P0 EXIT ;  /* 0x000000000000094d */ /* 0x004fea0003800000 */
[----:B------:R-:W-:Y:S05]  /*2f00*/  BRA `(.L_x_56) ;  /* 0xfffffffc00ec7947 */ /* 0x000fea000383ffff */
.L_x_23:
[----:B------:R-:W-:-:S04]  /*2f10*/  UISETP.NE.AND UP0, UPT, UR48, URZ, UPT ;  /* 0x000000ff3000728c */ /* 0x000fc8000bf05270 */
[----:B------:R-:W-:-:S09]  /*2f20*/  UISETP.NE.OR UP0, UPT, UR22, 0x1, UP0 ;  /* 0x000000011600788c */ /* 0x000fd20008705670 */
[----:B------:R-:W-:Y:S05]  /*2f30*/  BRA.U UP0, `(.L_x_57) ;  /* 0x0000000500487547 */ /* 0x000fea000b800000 */
[----:B------:R-:W-:Y:S01]  /*2f40*/  ISETP.GE.U32.AND P2, PT, R0, 0x2, PT ;  /* 0x000000020000780c */ /* 0x000fe20003f46070 */
[----:B------:R-:W-:Y:S01]  /*2f50*/  IMAD.MOV.U32 R12, RZ, RZ, 0x1 ;  /* 0x00000001ff0c7424 */ /* 0x000fe200078e00ff */
[----:B------:R-:W-:Y:S02]  /*2f60*/  CS2R R10, SRZ ;  /* 0x00000000000a7805 */ /* 0x000fe4000001ff00 */
[----:B------:R-:W-:Y:S01]  /*2f70*/  CS2R R8, SRZ ;  /* 0x0000000000087805 */ /* 0x000fe2000001ff00 */
[----:B------:R-:W-:Y:S01]  /*2f80*/  UMOV UR6, 0x400 ;  /* 0x0000040000067882 */ /* 0x000fe20000000000 */
[----:B------:R-:W-:Y:S01]  /*2f90*/  UMOV UR5, URZ ;  /* 0x000000ff00057c82 */ /* 0x000fe20008000000 */
[----:B------:R-:W-:-:S12]  /*2fa0*/  ULEA UR6, UR48, UR6, 0x18 ;  /* 0x0000000630067291 */ /* 0x000fd8000f8ec0ff */
.L_x_61:
[----:B------:R-:W-:Y:S02]  /*2fb0*/  LEA R2, R8, UR6, 0x3 ;  /* 0x0000000608027c11 */ /* 0x000fe4000f8e18ff */
[----:B------:R-:W-:-:S03]  /*2fc0*/  SHF.L.U32 R4, R9, 0x1f, RZ ;  /* 0x0000001f09047819 */ /* 0x000fc600000006ff */
[----:B------:R-:W-:Y:S01]  /*2fd0*/  VIADD R5, R2, 0x160 ;  /* 0x0000016002057836 */ /* 0x000fe20000000000 */
[----:B------:R-:W1:Y:S02]  /*2fe0*/  SYNCS.PHASECHK.TRANS64.TRYWAIT P0, [R2+URZ+0x150], R4 ;  /* 0x00015004020075a7 */ /* 0x000e6400080011ff */
[----:B-1----:R-:W-:Y:S05]  /*2ff0*/  @!P0 BRA `(.L_x_58) ;  /* 0x0000004400188947 */ /* 0x002fea0003800000 */
.L_x_140:
[----:B------:R-:W-:Y:S01]  /*3000*/  ULEA UR4, UR5, UR6, 0x3 ;  /* 0x0000000605047291 */ /* 0x000fe2000f8e18ff */
[----:B-1----:R-:W-:Y:S01]  /*3010*/  PRMT R2, RZ, 0x654, R5 ;  /* 0x00000654ff027816 */ /* 0x002fe20000000005 */
[----:B------:R-:W-:Y:S01]  /*3020*/  @!P2 IMAD.MOV.U32 R4, RZ, RZ, 0x10 ;  /* 0x00000010ff04a424 */ /* 0x000fe200078e00ff */
[----:B------:R-:W-:Y:S01]  /*3030*/  SHF.L.U32 R5, R12, 0x1f, RZ ;  /* 0x0000001f0c057819 */ /* 0x000fe200000006ff */
[----:B------:R-:W-:Y:S01]  /*3040*/  UIADD3 UR7, UPT, UPT, UR4, 0xf0, URZ ;  /* 0x000000f004077890 */ /* 0x000fe2000fffe0ff */
[----:B------:R1:W-:Y:S05]  /*3050*/  SYNCS.ARRIVE.TRANS64.RED.A1T0 RZ, [R2+URZ], RZ ;  /* 0x000000ff02ff79a7 */ /* 0x0003ea00081004ff */
[----:B------:R-:W-:Y:S01]  /*3060*/  IMAD.U32 R6, RZ, RZ, UR7 ;  /* 0x00000007ff067e24 */ /* 0x000fe2000f8e00ff */
[----:B------:R-:W2:Y:S04]  /*3070*/  SYNCS.PHASECHK.TRANS64.TRYWAIT P0, [UR4+0x100], R5 ;  /* 0x00010005ff0075a7 */ /* 0x000ea80008001104 */
[----:B------:R-:W-:Y:S01]  /*3080*/  PRMT R6, R0, 0x654, R6 ;  /* 0x0000065400067816 */ /* 0x000fe20000000006 */
[----:B-12---:R-:W-:Y:S06]  /*3090*/  @!P0 BRA `(.L_x_59) ;  /* 0x0000004400048947 */ /* 0x006fec0003800000 */
.L_x_142:
[----:B------:R-:W-:Y:S01]  /*30a0*/  ULEA UR8, UR5, UR6, 0x4 ;  /* 0x0000000605087291 */ /* 0x000fe2000f8e20ff */
[----:B------:R-:W-:Y:S01]  /*30b0*/  SEL R3, R6, R3, !P2 ;  /* 0x0000000306037207 */ /* 0x000fe20005000000 */
[----:B------:R-:W-:Y:S01]  /*30c0*/  UIADD3 UR9, UPT, UPT, UR4, 0xf0, URZ ;  /* 0x000000f004097890 */ /* 0x000fe2000fffe0ff */
[----:B-1----:R-:W-:Y:S01]  /*30d0*/  LEA R2, R11, UR6, 0x3 ;  /* 0x000000060b027c11 */ /* 0x002fe2000f8e18ff */
[----:B------:R-:W-:Y:S01]  /*30e0*/  UIADD3 UR8, UPT, UPT, UR8, 0x180, URZ ;  /* 0x0000018008087890 */ /* 0x000fe2000fffe0ff */
[----:B------:R1:W-:Y:S01]  /*30f0*/  @!P2 SYNCS.ARRIVE.TRANS64.RED RZ, [R3+URZ], R4 ;  /* 0x0000000403ffa9a7 */ /* 0x0003e200080004ff */
[----:B------:R-:W-:Y:S01]  /*3100*/  UIADD3 UR4, UPT, UPT, UR5, 0x1, URZ ;  /* 0x0000000105047890 */ /* 0x000fe2000fffe0ff */
[----:B------:R-:W-:-:S03]  /*3110*/  VIADD R8, R8, 0x1 ;  /* 0x0000000108087836 */ /* 0x000fc60000000000 */
[----:B------:R-:W-:Y:S02]  /*3120*/  UISETP.NE.AND UP0, UPT, UR4, 0x2, UPT ;  /* 0x000000020400788c */ /* 0x000fe4000bf05270 */
[----:B------:R-:W-:Y:S01]  /*3130*/  ISETP.NE.AND P0, PT, R8, 0x2, PT ;  /* 0x000000020800780c */ /* 0x000fe20003f05270 */
[----:B------:R-:W-:Y:S06]  /*3140*/  UGETNEXTWORKID.BROADCAST [UR8], [UR9] ;  /* 0x00000000080073ca */ /* 0x000fec0008000100 */
[----:B------:R-:W-:Y:S02]  /*3150*/  USEL UR7, URZ, 0x1, UP0 ;  /* 0x00000001ff077887 */ /* 0x000fe40008000000 */
[----:B------:R-:W-:-:S04]  /*3160*/  USEL UR5, UR4, URZ, UP0 ;  /* 0x000000ff04057287 */ /* 0x000fc80008000000 */
[----:B------:R-:W-:Y:S02]  /*3170*/  LOP3.LUT R12, R12, UR7, RZ, 0x3c, !PT ;  /* 0x000000070c0c7c12 */ /* 0x000fe4000f8e3cff */
[----:B-1----:R-:W-:-:S04]  /*3180*/  SHF.L.U32 R4, R10, 0x1f, RZ ;  /* 0x0000001f0a047819 */ /* 0x002fc800000006ff */
[----:B------:R-:W1:Y:S02]  /*3190*/  SYNCS.PHASECHK.TRANS64.TRYWAIT P1, [R2+URZ+0xf0], R4 ;  /* 0x0000f004020075a7 */ /* 0x000e6400080211ff */
[----:B-1----:R-:W-:Y:S05]  /*31a0*/  @!P1 BRA `(.L_x_60) ;  /* 0x0000004000d89947 */ /* 0x002fea0003800000 */
.L_x_143:
[C---:B-1----:R-:W-:Y:S01]  /*31b0*/  LEA R4, R11.reuse, UR6, 0x4 ;  /* 0x000000060b047c11 */ /* 0x042fe2000f8e20ff */
[----:B------:R-:W-:Y:S01]  /*31c0*/  VIADD R2, R2, 0x100 ;  /* 0x0000010002027836 */ /* 0x000fe20000000000 */
[----:B------:R-:W-:Y:S01]  /*31d0*/  SEL R8, R8, RZ, P0 ;  /* 0x000000ff08087207 */ /* 0x000fe20000000000 */
[----:B------:R-:W-:-:S03]  /*31e0*/  VIADD R11, R11, 0x1 ;  /* 0x000000010b0b7836 */ /* 0x000fc60000000000 */
[----:B------:R-:W1:Y:S01]  /*31f0*/  LDS.128 R4, [R4+0x180] ;  /* 0x0001800004047984 */ /* 0x000e620000000c00 */
[----:B------:R-:W-:Y:S02]  /*3200*/  PRMT R2, RZ, 0x654, R2 ;  /* 0x00000654ff027816 */ /* 0x000fe40000000002 */
[C---:B------:R-:W-:Y:S01]  /*3210*/  ISETP.NE.AND P1, PT, R11.reuse, 0x2, PT ;  /* 0x000000020b00780c */ /* 0x040fe20003f25270 */
[----:B------:R-:W-:Y:S01]  /*3220*/  @!PT LDS RZ, [RZ] ;  /* 0x00000000fffff984 */ /* 0x000fe20000000800 */
[----:B------:R-:W-:Y:S01]  /*3230*/  @!PT LDS RZ, [RZ] ;  /* 0x00000000fffff984 */ /* 0x000fe20000000800 */
[----:B------:R-:W-:Y:S01]  /*3240*/  @!PT LDS RZ, [RZ] ;  /* 0x00000000fffff984 */ /* 0x000fe20000000800 */
[----:B------:R-:W-:Y:S01]  /*3250*/  @!PT LDS RZ, [RZ] ;  /* 0x00000000fffff984 */ /* 0x000fe20000000800 */
[----:B------:R2:W-:Y:S06]  /*3260*/  MEMBAR.ALL.CTA ;  /* 0x0000000000007992 */ /* 0x0005ec0000008000 */
[----:B--2---:R-:W2:Y:S01]  /*3270*/  FENCE.VIEW.ASYNC.S ;  /* 0x00000000000073c6 */ /* 0x004ea20000000000 */
[----:B------:R-:W-:Y:S01]  /*3280*/  SEL R11, R11, RZ, P1 ;  /* 0x000000ff0b0b7207 */ /* 0x000fe20000800000 */
[----:B--2---:R2:W-:Y:S01]  /*3290*/  SYNCS.ARRIVE.TRANS64.RED.A1T0 RZ, [R2+URZ], RZ ;  /* 0x000000ff02ff79a7 */ /* 0x0045e200081004ff */
[----:B-1----:R-:W-:-:S02]  /*32a0*/  LOP3.LUT P3, RZ, R6, 0x1, RZ, 0xc0, !PT ;  /* 0x0000000106ff7812 */ /* 0x002fc4000786c0ff */
[----:B------:R-:W-:-:S04]  /*32b0*/  SEL R4, RZ, 0x1, P1 ;  /* 0x00000001ff047807 */ /* 0x000fc80000800000 */
[----:B------:R-:W-:Y:S02]  /*32c0*/  LOP3.LUT R10, R10, R4, RZ, 0x3c, !PT ;  /* 0x000000040a0a7212 */ /* 0x000fe400078e3cff */
[----:B--2---:R-:W-:-:S04]  /*32d0*/  SEL R2, RZ, 0x1, P0 ;  /* 0x00000001ff027807 */ /* 0x004fc80000000000 */
[----:B------:R-:W-:Y:S01]  /*32e0*/  LOP3.LUT R9, R9, R2, RZ, 0x3c, !PT ;  /* 0x0000000209097212 */ /* 0x000fe200078e3cff */
[----:B------:R-:W-:Y:S06]  /*32f0*/  @P3 BRA `(.L_x_61) ;  /* 0xfffffffc002c3947 */ /* 0x000fec000383ffff */
[----:B------:R-:W-:Y:S01]  /*3300*/  ULEA UR4, UR5, UR6, 0x3 ;  /* 0x0000000605047291 */ /* 0x000fe2000f8e18ff */
[----:B------:R-:W-:-:S08]  /*3310*/  SHF.L.U32 R2, R12, 0x1f, RZ ;  /* 0x0000001f0c027819 */ /* 0x000fd000000006ff */
[----:B------:R-:W1:Y:S02]  /*3320*/  SYNCS.PHASECHK.TRANS64 P0, [UR4+0x100], R2 ;  /* 0x00010002ff0075a7 */ /* 0x000e640008001004 */
[----:B-1----:R-:W-:Y:S05]  /*3330*/  @P0 BRA `(.L_x_62) ;  /* 0x0000000000080947 */ /* 0x002fea0003800000 */
[----:B------:R-:W1:Y:S02]  /*3340*/  SYNCS.PHASECHK.TRANS64.TRYWAIT P0, [UR4+0x100], R2 ;  /* 0x00010002ff0075a7 */ /* 0x000e640008001104 */
[----:B-1----:R-:W-:Y:S05]  /*3350*/  @!P0 BRA `(.L_x_63) ;  /* 0x0000004000808947 */ /* 0x002fea0003800000 */
.L_x_62:
[----:B------:R-:W-:-:S04]  /*3360*/  UIADD3 UR7, UPT, UPT, UR5, 0x1, URZ ;  /* 0x0000000105077890 */ /* 0x000fc8000fffe0ff */
[----:B------:R-:W-:-:S04]  /*3370*/  UISETP.NE.AND UP0, UPT, UR7, 0x2, UPT ;  /* 0x000000020700788c */ /* 0x000fc8000bf05270 */
[----:B------:R-:W-:Y:S02]  /*3380*/  USEL UR8, URZ, 0x1, UP0 ;  /* 0x00000001ff087887 */ /* 0x000fe40008000000 */
[----:B------:R-:W-:-:S04]  /*3390*/  USEL UR7, UR7, URZ, UP0 ;  /* 0x000000ff07077287 */ /* 0x000fc80008000000 */
[----:B------:R-:W-:Y:S01]  /*33a0*/  ULEA UR7, UR7, UR6, 0x3 ;  /* 0x0000000607077291 */ /* 0x000fe2000f8e18ff */
[----:B-1----:R-:W-:-:S04]  /*33b0*/  LOP3.LUT R2, R12, UR8, RZ, 0x3c, !PT ;  /* 0x000000080c027c12 */ /* 0x002fc8000f8e3cff */
[----:B------:R-:W-:-:S04]  /*33c0*/  SHF.L.U32 R0, R2, 0x1f, RZ ;  /* 0x0000001f02007819 */ /* 0x000fc800000006ff */
[----:B------:R-:W1:Y:S02]  /*33d0*/  SYNCS.PHASECHK.TRANS64 P0, [UR7+0x100], R0 ;  /* 0x00010000ff0075a7 */ /* 0x000e640008001007 */
[----:B-1----:R-:W-:Y:S05]  /*33e0*/  @P0 EXIT ;  /* 0x000000000000094d */ /* 0x002fea0003800000 */
[----:B------:R-:W-:Y:S02]  /*33f0*/  SHF.L.U32 R2, R2, 0x1f, RZ ;  /* 0x0000001f02027819 */ /* 0x000fe400000006ff */
[----:B------:R-:W-:-:S07]  /*3400*/  MOV R0, UR7 ;  /* 0x0000000700007c02 */ /* 0x000fce0008000f00 */
.L_x_64:
[----:B-1----:R1:W2:Y:S02]  /*3410*/  SYNCS.PHASECHK.TRANS64.TRYWAIT P0, [R0+URZ+0x100], R2 ;  /* 0x00010002000075a7 */ /* 0x0022a400080011ff */
[----:B--2---:R-:W-:Y:S05]  /*3420*/  @!P0 NANOSLEEP.SYNCS 0x989680 ;  /* 0x009896800000895d */ /* 0x004fea0003900000 */
[----:B------:R-:W2:Y:S02]  /*3430*/  @!P0 SYNCS.PHASECHK.TRANS64 P0, [R0+URZ+0x100], R2 ;  /* 0x00010002000085a7 */ /* 0x000ea400080010ff */
[----:B--2---:R-:W-:Y:S05]  /*3440*/  @P0 EXIT ;  /* 0x000000000000094d */ /* 0x004fea0003800000 */
[----:B------:R-:W-:Y:S05]  /*3450*/  BRA `(.L_x_64) ;  /* 0xfffffffc00ec7947 */ /* 0x000fea000383ffff */
.L_x_57:
[----:B------:R-:W-:Y:S05]  /*3460*/  BRA.U UP4, `(.L_x_65) ;  /* 0x0000000d04d47547 */ /* 0x000fea000b800000 */
[----:B------:R-:W-:Y:S01]  /*3470*/  UMOV UR4, 0x40 ;  /* 0x0000004000047882 */ /* 0x000fe20000000000 */
[----:B------:R-:W-:Y:S01]  /*3480*/  NOP ;  /* 0x0000000000007918 */ /* 0x000fe20000000000 */
[----:B------:R-:W-:Y:S01]  /*3490*/  ULEA UR5, UR48, UR4, 0x18 ;  /* 0x0000000430057291 */ /* 0x000fe2000f8ec0ff */
[----:B------:R-:W-:Y:S02]  /*34a0*/  UMOV UR6, 0x400 ;  /* 0x0000040000067882 */ /* 0x000fe40000000000 */
[----:B------:R-:W-:-:S06]  /*34b0*/  ULEA UR6, UR48, UR6, 0x18 ;  /* 0x0000000630067291 */ /* 0x000fcc000f8ec0ff */
[----:B------:R-:W1:Y:S02]  /*34c0*/  LDS.U8 R0, [UR5+0x1c] ;  /* 0x00001c05ff007984 */ /* 0x000e640008000000 */
[----:B-1----:R-:W-:-:S13]  /*34d0*/  ISETP.NE.AND P0, PT, R0, RZ, PT ;  /* 0x000000ff0000720c */ /* 0x002fda0003f05270 */
[----:B------:R-:W-:Y:S05]  /*34e0*/  @P0 BRA `(.L_x_66) ;  /* 0x0000000000580947 */ /* 0x000fea0003800000 */
[----:B------:R-:W-:-:S13]  /*34f0*/  ELECT P0, URZ, PT ;  /* 0x0000000000ff782f */ /* 0x000fda0003800000 */
[----:B------:R-:W-:Y:S05]  /*3500*/  @!P0 BRA `(.L_x_67) ;  /* 0x0000000000608947 */ /* 0x000fea0003800000 */
[----:B------:R-:W-:Y:S01]  /*3510*/  UMOV UR4, 0x10 ;  /* 0x0000001000047882 */ /* 0x000fe20000000000 */
[----:B------:R-:W-:Y:S01]  /*3520*/  HFMA2 R0, -RZ, RZ, 0, 5.9604644775390625e-08 ;  /* 0x00000001ff007431 */ /* 0x000fe200000001ff */
[----:B------:R-:W-:-:S03]  /*3530*/  MOV R3, 0xffff ;  /* 0x0000ffff00037802 */ /* 0x000fc60000000f00 */
[----:B------:R-:W-:Y:S04]  /*3540*/  DEPBAR.LE SB1, 0x36 ;  /* 0x00009d800000791a */ /* 0x000fe80000000000 */
[----:B------:R-:W1:Y:S02]  /*3550*/  UTCATOMSWS.FIND_AND_SET.ALIGN UP0, UR4, UR4 ;  /* 0x00000004000475e3 */ /* 0x000e640008000800 */
[----:B-1----:R-:W-:Y:S01]  /*3560*/  MOV R4, UR4 ;  /* 0x0000000400047c02 */ /* 0x002fe20008000f00 */
[----:B------:R-:W-:Y:S06]  /*3570*/  BRA.U UP0, `(.L_x_68) ;  /* 0x0000000100187547 */ /* 0x000fec000b800000 */
.L_x_69:
[----:B------:R-:W-:Y:S05]  /*3580*/  NANOSLEEP 0x64 ;  /* 0x000000640000795d */ /* 0x000fea0003800000 */
[----:B------:R-:W-:-:S05]  /*3590*/  UMOV UR4, 0x10 ;  /* 0x0000001000047882 */ /* 0x000fca0000000000 */
[----:B------:R-:W-:Y:S04]  /*35a0*/  DEPBAR.LE SB1, 0x36 ;  /* 0x00009d800000791a */ /* 0x000fe80000000000 */
[----:B------:R-:W1:Y:S02]  /*35b0*/  UTCATOMSWS.FIND_AND_SET.ALIGN UP0, UR4, UR4 ;  /* 0x00000004000475e3 */ /* 0x000e640008000800 */
[----:B-1----:R-:W-:Y:S01]  /*35c0*/  MOV R4, UR4 ;  /* 0x0000000400047c02 */ /* 0x002fe20008000f00 */
[----:B------:R-:W-:Y:S05]  /*35d0*/  BRA.U !UP0, `(.L_x_69) ;  /* 0xfffffffd08e87547 */ /* 0x000fea000b83ffff */
.L_x_68:
[-C--:B------:R-:W-:Y:S02]  /*35e0*/  SHF.L.U32 R3, R3, R4.reuse, RZ ;  /* 0x0000000403037219 */ /* 0x080fe400000006ff */
[----:B------:R-:W-:Y:S01]  /*35f0*/  SHF.L.U32 R0, R0, R4, RZ ;  /* 0x0000000400007219 */ /* 0x000fe200000006ff */
[----:B------:R-:W-:Y:S02]  /*3600*/  IMAD.SHL.U32 R4, R4, 0x20, RZ ;  /* 0x0000002004047824 */ /* 0x000fe400078e00ff */
[----:B------:R1:W-:Y:S04]  /*3610*/  ATOMS.OR RZ, [UR5+0x14], R3 ;  /* 0x00001403ffff798c */ /* 0x0003e8000b000005 */
[----:B------:R1:W-:Y:S04]  /*3620*/  ATOMS.OR RZ, [UR5+0x18], R0 ;  /* 0x00001800ffff798c */ /* 0x0003e8000b000005 */
[----:B------:R1:W-:Y:S01]  /*3630*/  STS [UR6+0x1a0], R4 ;  /* 0x0001a004ff007988 */ /* 0x0003e20008000806 */
[----:B------:R-:W-:Y:S05]  /*3640*/  BRA `(.L_x_67) ;  /* 0x0000000000107947 */ /* 0x000fea0003800000 */
.L_x_66:
[----:B------:R-:W-:Y:S02]  /*3650*/  MOV R0, 0xffffffff ;  /* 0xffffffff00007802 */ /* 0x000fe40000000f00 */
[----:B------:R-:W-:-:S03]  /*3660*/  MOV R4, 0x3690 ;  /* 0x0000369000047802 */ /* 0x000fc60000000f00 */
[----:B------:R1:W-:Y:S04]  /*3670*/  STS [UR6+0x1a0], R0 ;  /* 0x0001a000ff007988 */ /* 0x0003e80008000806 */
[----:B-1---5:R-:W-:Y:S05]  /*3680*/  CALL.REL.NOINC `($__internal_1_$__cuda_sm10x_tcgen05_guardrail_trap_phase_invalid_during_alloc) ;  /* 0x0000004400007944 */ /* 0x022fea0003c00000 */
.L_x_67:
[----:B------:R-:W-:Y:S05]  /*3690*/  WARPSYNC.ALL ;  /* 0x0000000000007948 */ /* 0x000fea0003800000 */
[----:B------:R-:W2:Y:S01]  /*36a0*/  S2UR UR4, SR_CgaCtaId ;  /* 0x00000000000479c3 */ /* 0x000ea20000008800 */
[----:B------:R-:W-:Y:S01]  /*36b0*/  UMOV UR26, 0x400 ;  /* 0x00000400001a7882 */ /* 0x000fe20000000000 */
[----:B------:R-:W-:-:S06]  /*36c0*/  NOP ;  /* 0x0000000000007918 */ /* 0x000fcc0000000000 */
[----:B------:R-:W-:Y:S06]  /*36d0*/  BAR.ARV 0x6, 0xa0 ;  /* 0x0182800000007b1d */ /* 0x000fec0000002000 */
[----:B------:R-:W3:Y:S01]  /*36e0*/  LDCU UR5, c[0x0][0x38c] ;  /* 0x00007180ff0577ac */ /* 0x000ee20008000800 */
[----:B------:R-:W-:Y:S01]  /*36f0*/  LOP3.LUT R2, R2, 0xffff, RZ, 0xc0, !PT ;  /* 0x0000ffff02027812 */ /* 0x000fe200078ec0ff */
[----:B------:R-:W-:Y:S01]  /*3700*/  IMAD.MOV.U32 R11, RZ, RZ, 0x1 ;  /* 0x00000001ff0b7424 */ /* 0x000fe200078e00ff */
[----:B------:R-:W-:Y:S01]  /*3710*/  CS2R R8, SRZ ;  /* 0x0000000000087805 */ /* 0x000fe2000001ff00 */
[----:B------:R-:W4:Y:S01]  /*3720*/  LDCU UR7, c[0x0][0x38c] ;  /* 0x00007180ff0777ac */ /* 0x000f220008000800 */
[----:B------:R-:W-:Y:S01]  /*3730*/  R2UR UR27, R2 ;  /* 0x00000000021b72ca */ /* 0x000fe200000e0000 */
[----:B------:R-:W-:Y:S01]  /*3740*/  IMAD.MOV.U32 R10, RZ, RZ, RZ ;  /* 0x000000ffff0a7224 */ /* 0x000fe200078e00ff */
[----:B------:R-:W-:Y:S01]  /*3750*/  UMOV UR30, URZ ;  /* 0x000000ff001e7c82 */ /* 0x000fe20008000000 */
[----:B------:R-:W-:Y:S01]  /*3760*/  UMOV UR24, URZ ;  /* 0x000000ff00187c82 */ /* 0x000fe20008000000 */
[----:B--2---:R-:W-:Y:S01]  /*3770*/  ULEA UR26, UR4, UR26, 0x18 ;  /* 0x0000001a041a7291 */ /* 0x004fe2000f8ec0ff */
[----:B------:R-:W-:Y:S01]  /*3780*/  UMOV UR38, 0x0 ;  /* 0x0000000000267882 */ /* 0x000fe20000000000 */
[----:B------:R-:W-:-:S02]  /*3790*/  UMOV UR39, 0x41004a0 ;  /* 0x041004a000277882 */ /* 0x000fc40000000000 */
[----:B------:R-:W-:Y:S02]  /*37a0*/  UIADD3 UR4, UPT, UPT, UR26, 0x2400, URZ ;  /* 0x000024001a047890 */ /* 0x000fe4000fffe0ff */
[----:B------:R-:W-:Y:S02]  /*37b0*/  UIADD3 UR6, UPT, UPT, UR26, 0x1c400, URZ ;  /* 0x0001c4001a067890 */ /* 0x000fe4000fffe0ff */
[----:B---3--:R-:W-:Y:S01]  /*37c0*/  UIADD3 UR5, UPT, UPT, UR5, 0x7f, URZ ;  /* 0x0000007f05057890 */ /* 0x008fe2000fffe0ff */
[----:B-1----:R-:W1:Y:S01]  /*37d0*/  LDS R0, [UR26+0x1a0] ;  /* 0x0001a01aff007984 */ /* 0x002e620008000800 */
[----:B------:R-:W-:Y:S01]  /*37e0*/  UMOV UR36, 0x0 ;  /* 0x0000000000247882 */ /* 0x000fe20000000000 */
[----:B------:R-:W-:Y:S01]  /*37f0*/  UMOV UR37, 0x41004a0 ;  /* 0x041004a000257882 */ /* 0x000fe20000000000 */
[----:B------:R-:W-:Y:S02]  /*3800*/  USHF.R.S32.HI UR40, URZ, 0x1f, UR5 ;  /* 0x0000001fff287899 */ /* 0x000fe40008011405 */
[----:B----4-:R-:W-:-:S02]  /*3810*/  UISETP.GE.AND UP4, UPT, UR7, 0x1, UPT ;  /* 0x000000010700788c */ /* 0x010fc4000bf86270 */
[----:B------:R-:W-:Y:S02]  /*3820*/  ULEA.HI UR40, UR40, UR5, URZ, 0x7 ;  /* 0x0000000528287291 */ /* 0x000fe4000f8f38ff */
[----:B------:R-:W-:Y:S02]  /*3830*/  USHF.R.U32.HI UR5, URZ, 0x4, UR4 ;  /* 0x00000004ff057899 */ /* 0x000fe40008011604 */
[----:B------:R-:W-:Y:S02]  /*3840*/  USHF.R.S32.HI UR40, URZ, 0x7, UR40 ;  /* 0x00000007ff287899 */ /* 0x000fe40008011428 */
[----:B------:R-:W-:Y:S02]  /*3850*/  USHF.R.U32.HI UR4, URZ, 0x4, UR6 ;  /* 0x00000004ff047899 */ /* 0x000fe40008011606 */
[----:B------:R-:W-:Y:S02]  /*3860*/  UISETP.LT.AND UP0, UPT, UR40, 0x1, UPT ;  /* 0x000000012800788c */ /* 0x000fe4000bf01270 */
[----:B------:R-:W-:-:S02]  /*3870*/  ULOP3.LUT UR5, UR5, 0x3fff, URZ, 0xc0, !UPT ;  /* 0x00003fff05057892 */ /* 0x000fc4000f8ec0ff */
[----:B------:R-:W-:Y:S02]  /*3880*/  ULOP3.LUT UR4, UR4, 0x3fff, URZ, 0xc0, !UPT ;  /* 0x00003fff04047892 */ /* 0x000fe4000f8ec0ff */
[----:B------:R-:W-:Y:S02]  /*3890*/  USEL UR41, UR40, 0x1, !UP0 ;  /* 0x0000000128297887 */ /* 0x000fe4000c000000 */
[----:B------:R-:W-:Y:S02]  /*38a0*/  ULOP3.LUT UR28, UR5, 0x10000, URZ, 0xfc, !UPT ;  /* 0x00010000051c7892 */ /* 0x000fe4000f8efcff */
[----:B------:R-:W-:Y:S02]  /*38b0*/  ULOP3.LUT UR29, UR4, 0x10000, URZ, 0xfc, !UPT ;  /* 0x00010000041d7892 */ /* 0x000fe4000f8efcff */
[----:B------:R-:W-:Y:S01]  /*38c0*/  UIADD3 UR41, UPT, UPT, -UR41, URZ, URZ ;  /* 0x000000ff29297290 */ /* 0x000fe2000fffe1ff */
[----:B------:R-:W-:Y:S01]  /*38d0*/  UMOV UR34, 0x0 ;  /* 0x0000000000227882 */ /* 0x000fe20000000000 */
[----:B------:R-:W-:Y:S01]  /*38e0*/  UMOV UR35, 0x41004a0 ;  /* 0x041004a000237882 */ /* 0x000fe20000000000 */
[----:B------:R-:W-:Y:S01]  /*38f0*/  UMOV UR32, 0x0 ;  /* 0x0000000000207882 */ /* 0x000fe20000000000 */
[----:B------:R-:W-:Y:S01]  /*3900*/  UMOV UR33, 0x41004a0 ;  /* 0x041004a000217882 */ /* 0x000fe20000000000 */
[----:B-1----:R-:W-:-:S15]  /*3910*/  R2UR UR42, R0 ;  /* 0x00000000002a72ca */ /* 0x002fde00000e0000 */
.L_x_76:
[----:B------:R-:W-:Y:S02]  /*3920*/  LEA R0, R10, UR26, 0x3 ;  /* 0x0000001a0a007c11 */ /* 0x000fe4000f8e18ff */
[----:B------:R-:W-:Y:S02]  /*3930*/  SHF.L.U32 R2, R9, 0x1f, RZ ;  /* 0x0000001f09027819 */ /* 0x000fe400000006ff */
[----:B------:R-:W-:Y:S01]  /*3940*/  PLOP3.LUT P0, PT, PT, PT, UP4, 0x80, 0x8 ;  /* 0x000000000008781c */ /* 0x000fe20003f0f048 */
[----:B------:R-:W-:Y:S01]  /*3950*/  VIADD R3, R0, 0x100 ;  /* 0x0000010000037836 */ /* 0x000fe20000000000 */
[----:B-1----:R-:W1:Y:S02]  /*3960*/  SYNCS.PHASECHK.TRANS64.TRYWAIT P1, [R0+URZ+0xf0], R2 ;  /* 0x0000f002000075a7 */ /* 0x002e6400080211ff */
[----:B-1-3--:R-:W-:Y:S09]  /*3970*/  @!P1 BRA `(.L_x_70) ;  /* 0x0000003c00109947 */ /* 0x00aff20003800000 */
.L_x_145:
[----:B------:R-:W-:Y:S01]  /*3980*/  LEA R4, R10, UR26, 0x4 ;  /* 0x0000001a0a047c11 */ /* 0x000fe2000f8e20ff */
[----:B------:R-:W-:Y:S01]  /*3990*/  @UP4 ULEA UR4, UR24, UR26, 0x3 ;  /* 0x0000001a18044291 */ /* 0x000fe2000f8e18ff */
[----:B------:R-:W-:Y:S01]  /*39a0*/  PLOP3.LUT P2, PT, PT, PT, PT, 0x80, 0x8 ;  /* 0x000000000008781c */ /* 0x000fe20003f4f070 */
[----:B------:R-:W-:Y:S01]  /*39b0*/  ULEA UR31, UR30, UR26, 0x3 ;  /* 0x0000001a1e1f7291 */ /* 0x000fe2000f8e18ff */
[----:B------:R-:W-:Y:S02]  /*39c0*/  PRMT R3, RZ, 0x654, R3 ;  /* 0x00000654ff037816 */ /* 0x000fe40000000003 */
[----:B------:R-:W2:Y:S01]  /*39d0*/  LDS.128 R4, [R4+0x180] ;  /* 0x0001800004047984 */ /* 0x000ea20000000c00 */
[----:B-1----:R-:W-:Y:S02]  /*39e0*/  @P0 SHF.L.U32 R2, R8, 0x1f, RZ ;  /* 0x0000001f08020819 */ /* 0x002fe400000006ff */
[----:B------:R-:W-:Y:S01]  /*39f0*/  SHF.L.U32 R0, R11, 0x1f, RZ ;  /* 0x0000001f0b007819 */ /* 0x000fe200000006ff */
[----:B------:R-:W-:Y:S01]  /*3a00*/  @!PT LDS RZ, [RZ] ;  /* 0x00000000fffff984 */ /* 0x000fe20000000800 */
[----:B------:R-:W-:Y:S01]  /*3a10*/  @!PT LDS RZ, [RZ] ;  /* 0x00000000fffff984 */ /* 0x000fe20000000800 */
[----:B------:R-:W-:Y:S01]  /*3a20*/  @!PT LDS RZ, [RZ] ;  /* 0x00000000fffff984 */ /* 0x000fe20000000800 */
[----:B------:R-:W-:Y:S01]  /*3a30*/  @!PT LDS RZ, [RZ] ;  /* 0x00000000fffff984 */ /* 0x000fe20000000800 */
[----:B------:R1:W-:Y:S06]  /*3a40*/  MEMBAR.ALL.CTA ;  /* 0x0000000000007992 */ /* 0x0003ec0000008000 */
[----:B-1----:R-:W1:Y:S02]  /*3a50*/  FENCE.VIEW.ASYNC.S ;  /* 0x00000000000073c6 */ /* 0x002e640000000000 */
[----:B-1----:R1:W-:Y:S01]  /*3a60*/  SYNCS.ARRIVE.TRANS64.RED.A1T0 RZ, [R3+URZ], RZ ;  /* 0x000000ff03ff79a7 */ /* 0x0023e200081004ff */
[----:B------:R1:W3:Y:S01]  /*3a70*/  @P0 SYNCS.PHASECHK.TRANS64.TRYWAIT P2, [UR4], R2 ;  /* 0x00000002ff0005a7 */ /* 0x0002e20008041104 */
[----:B------:R-:W-:Y:S01]  /*3a80*/  ULEA.HI UR4, UR30, UR30, URZ, 0x1 ;  /* 0x0000001e1e047291 */ /* 0x000fe2000f8f08ff */
[----:B--2---:R-:W-:-:S03]  /*3a90*/  LOP3.LUT P1, RZ, R6, 0x1, RZ, 0xc0, !PT ;  /* 0x0000000106ff7812 */ /* 0x004fc6000782c0ff */
[----:B------:R-:W-:Y:S02]  /*3aa0*/  USHF.L.U32 UR11, UR4, 0x5, URZ ;  /* 0x00000005040b7899 */ /* 0x000fe400080006ff */
[----:B------:R-:W-:Y:S02]  /*3ab0*/  ULOP3.LUT UR4, UR4, 0xffe, URZ, 0xc0, !UPT ;  /* 0x00000ffe04047892 */ /* 0x000fe4000f8ec0ff */
[----:B------:R-:W-:Y:S02]  /*3ac0*/  ULOP3.LUT UR11, UR11, 0xffffffc0, URZ, 0xc0, !UPT ;  /* 0xffffffc00b0b7892 */ /* 0x000fe4000f8ec0ff */
[----:B------:R-:W-:Y:S02]  /*3ad0*/  UIADD3 UR4, UPT, UPT, -UR4, UR30, URZ ;  /* 0x0000001e04047290 */ /* 0x000fe4000fffe1ff */
[----:B------:R-:W-:Y:S01]  /*3ae0*/  UIADD3 UR11, UPT, UPT, UR42, UR11, URZ ;  /* 0x0000000b2a0b7290 */ /* 0x000fe2000fffe0ff */
[----:B------:R-:W2:Y:S03]  /*3af0*/  SYNCS.PHASECHK.TRANS64.TRYWAIT P0, [UR31+0x130], R0 ;  /* 0x00013000ff0075a7 */ /* 0x000ea6000800111f */
[----:B------:R-:W-:Y:S01]  /*3b00*/  ULEA UR11, UR4, UR11, 0x14 ;  /* 0x0000000b040b7291 */ /* 0x000fe2000f8ea0ff */
[----:B-123--:R-:W-:Y:S11]  /*3b10*/  @!P0 BRA `(.L_x_71) ;  /* 0x0000003800bc8947 */ /* 0x00eff60003800000 */
.L_x_147:
[----:B------:R-:W-:Y:S01]  /*3b20*/  IADD3 R10, PT, PT, R10, 0x1, RZ ;  /* 0x000000010a0a7810 */ /* 0x000fe20007ffe0ff */
[----:B------:R-:W-:Y:S06]  /*3b30*/  BRA.U !UP4, `(.L_x_72) ;  /* 0x000000010cc07547 */ /* 0x000fec000b800000 */
[----:B------:R-:W-:Y:S01]  /*3b40*/  UPLOP3.LUT UP2, UPT, UPT, UPT, UPT, 0x40, 0x4 ;  /* 0x000000000004789c */ /* 0x000fe20003f4e870 */
[----:B------:R-:W-:Y:S01]  /*3b50*/  UMOV UR23, UR41 ;  /* 0x0000002900177c82 */ /* 0x000fe20008000000 */
[----:B------:R-:W-:Y:S01]  /*3b60*/  UMOV UR22, UR40 ;  /* 0x0000002800167c82 */ /* 0x000fe20008000000 */
[----:B------:R-:W-:-:S08]  /*3b70*/  UMOV UR10, UR24 ;  /* 0x00000018000a7c82 */ /* 0x000fd00008000000 */
.L_x_75:
[----:B------:R-:W-:Y:S02]  /*3b80*/  UIADD3 UR23, UPT, UPT, UR23, 0x1, URZ ;  /* 0x0000000117177890 */ /* 0x000fe4000fffe0ff */
[----:B--2---:R-:W-:Y:S02]  /*3b90*/  ULEA UR5, UR10, UR26, 0x3 ;  /* 0x0000001a0a057291 */ /* 0x004fe4000f8e18ff */
[----:B------:R-:W-:Y:S01]  /*3ba0*/  UISETP.NE.AND UP3, UPT, UR23, URZ, UPT ;  /* 0x000000ff1700728c */ /* 0x000fe2000bf65270 */
[----:B---3--:R-:W-:Y:S10]  /*3bb0*/  @P2 BRA `(.L_x_73) ;  /* 0x00000000000c2947 */ /* 0x008ff40003800000 */
[----:B-1----:R-:W-:Y:S04]  /*3bc0*/  SHF.L.U32 R2, R8, 0x1f, RZ ;  /* 0x0000001f08027819 */ /* 0x002fe800000006ff */
[----:B------:R-:W1:Y:S02]  /*3bd0*/  SYNCS.PHASECHK.TRANS64.TRYWAIT P0, [UR5], R2 ;  /* 0x00000002ff0075a7 */ /* 0x000e640008001105 */
[----:B-1----:R-:W-:Y:S05]  /*3be0*/  @!P0 BRA `(.L_x_74) ;  /* 0x0000003800a08947 */ /* 0x002fea0003800000 */
.L_x_73:
[----:B------:R-:W-:Y:S01]  /*3bf0*/  UISETP.NE.AND UP0, UPT, UR22, 0x1, UPT ;  /* 0x000000011600788c */ /* 0x000fe2000bf05270 */
[----:B------:R-:W-:Y:S01]  /*3c00*/  PLOP3.LUT P2, PT, PT, PT, PT, 0x80, 0x8 ;  /* 0x000000000008781c */ /* 0x000fe20003f4f070 */
[----:B------:R-:W-:Y:S02]  /*3c10*/  UIADD3 UR4, UPT, UPT, UR10, 0x1, URZ ;  /* 0x000000010a047890 */ /* 0x000fe4000fffe0ff */
[----:B------:R-:W-:Y:S02]  /*3c20*/  UIADD3 UR25, UPT, UPT, UR5, 0x68, URZ ;  /* 0x0000006805197890 */ /* 0x000fe4000fffe0ff */
[----:B------:R-:W-:Y:S01]  /*3c30*/  UISETP.NE.AND UP1, UPT, UR4, 0xd, UPT ;  /* 0x0000000d0400788c */ /* 0x000fe2000bf25270 */
[----:B------:R-:W-:Y:S01]  /*3c40*/  PLOP3.LUT P0, PT, PT, PT, UP0, 0x80, 0x8 ;  /* 0x000000000008781c */ /* 0x000fe20003f0f008 */
[----:B------:R-:W-:Y:S02]  /*3c50*/  UIADD3 UR22, UPT, UPT, UR22, -0x1, URZ ;  /* 0xffffffff16167890 */ /* 0x000fe4000fffe0ff */
[----:B------:R-:W-:Y:S02]  /*3c60*/  USEL UR6, URZ, 0x1, UP1 ;  /* 0x00000001ff067887 */ /* 0x000fe40008800000 */
[----:B------:R-:W-:Y:S01]  /*3c70*/  USEL UR24, UR4, URZ, UP1 ;  /* 0x000000ff04187287 */ /* 0x000fe20008800000 */
[----:B------:R-:W-:Y:S01]  /*3c80*/  UMOV UR7, 0x40004040 ;  /* 0x4000404000077882 */ /* 0x000fe20000000000 */
[----:B------:R-:W-:Y:S02]  /*3c90*/  UMOV UR5, 0x40004040 ;  /* 0x4000404000057882 */ /* 0x000fe40000000000 */
[----:B------:R-:W-:Y:S01]  /*3ca0*/  @UP0 ULEA UR4, UR24, UR26, 0x3 ;  /* 0x0000001a18040291 */ /* 0x000fe2000f8e18ff */
[----:B------:R-:W-:Y:S01]  /*3cb0*/  LOP3.LUT R8, R8, UR6, RZ, 0x3c, !PT ;  /* 0x0000000608087c12 */ /* 0x000fe2000f8e3cff */
[----:B------:R-:W-:Y:S01]  /*3cc0*/  ULEA UR6, UR10, UR29, 0x9 ;  /* 0x0000001d0a067291 */ /* 0x000fe2000f8e48ff */
[----:B------:R-:W-:Y:S02]  /*3cd0*/  UMOV UR21, 0x40004040 ;  /* 0x4000404000157882 */ /* 0x000fe40000000000 */
[----:B-1----:R-:W-:Y:S01]  /*3ce0*/  @P0 SHF.L.U32 R0, R8, 0x1f, RZ ;  /* 0x0000001f08000819 */ /* 0x002fe200000006ff */
[----:B------:R-:W-:Y:S02]  /*3cf0*/  UIADD3 UR20, UPT, UPT, UR6, 0x2, URZ ;  /* 0x0000000206147890 */ /* 0x000fe4000fffe0ff */
[----:B------:R-:W-:Y:S01]  /*3d00*/  UIADD3 UR16, UPT, UPT, UR6, 0x4, URZ ;  /* 0x0000000406107890 */ /* 0x000fe2000fffe0ff */
[----:B------:R2:W3:Y:S01]  /*3d10*/  @P0 SYNCS.PHASECHK.TRANS64.TRYWAIT P2, [UR4], R0 ;  /* 0x00000000ff0005a7 */ /* 0x0004e20008041104 */
[----:B------:R-:W-:Y:S02]  /*3d20*/  ULEA UR4, UR10, UR28, 0x9 ;  /* 0x0000001c0a047291 */ /* 0x000fe4000f8e48ff */
[----:B------:R-:W-:Y:S02]  /*3d30*/  UIADD3 UR12, UPT, UPT, UR6, 0x6, URZ ;  /* 0x00000006060c7890 */ /* 0x000fe4000fffe0ff */
[----:B------:R-:W-:Y:S02]  /*3d40*/  UIADD3 UR18, UPT, UPT, UR4, 0x2, URZ ;  /* 0x0000000204127890 */ /* 0x000fe4000fffe0ff */
[----:B------:R-:W-:Y:S02]  /*3d50*/  UIADD3 UR14, UPT, UPT, UR4, 0x4, URZ ;  /* 0x00000004040e7890 */ /* 0x000fe4000fffe0ff */
[----:B------:R-:W-:Y:S01]  /*3d60*/  UIADD3 UR8, UPT, UPT, UR4, 0x6, URZ ;  /* 0x0000000604087890 */ /* 0x000fe2000fffe0ff */
[----:B------:R2:W-:Y:S01]  /*3d70*/  UTCIMMA gdesc[UR4], gdesc[UR6], tmem[UR11], tmem[UR38], idesc[UR39], UP2 ;  /* 0x00ff2606040075ea */ /* 0x0005e2000900010b */
[----:B------:R-:W-:Y:S01]  /*3d80*/  UPLOP3.LUT UP2, UPT, UPT, UPT, UPT, 0x80, 0x8 ;  /* 0x000000000008789c */ /* 0x000fe20003f4f070 */
[----:B------:R-:W-:Y:S01]  /*3d90*/  UMOV UR19, 0x40004040 ;  /* 0x4000404000137882 */ /* 0x000fe20000000000 */
[----:B------:R-:W-:Y:S01]  /*3da0*/  UMOV UR17, 0x40004040 ;  /* 0x4000404000117882 */ /* 0x000fe20000000000 */
[----:B------:R2:W-:Y:S01]  /*3db0*/  UTCIMMA gdesc[UR18], gdesc[UR20], tmem[UR11], tmem[UR36], idesc[UR37], UPT ;  /* 0x00ff2414120075ea */ /* 0x0005e2000b80010b */
[----:B------:R-:W-:Y:S01]  /*3dc0*/  UMOV UR15, 0x40004040 ;  /* 0x40004040000f7882 */ /* 0x000fe20000000000 */
[----:B------:R-:W-:Y:S01]  /*3dd0*/  UMOV UR13, 0x40004040 ;  /* 0x40004040000d7882 */ /* 0x000fe20000000000 */
[----:B------:R-:W-:Y:S01]  /*3de0*/  UMOV UR9, 0x40004040 ;  /* 0x4000404000097882 */ /* 0x000fe20000000000 */
[----:B------:R2:W-:Y:S01]  /*3df0*/  UTCIMMA gdesc[UR14], gdesc[UR16], tmem[UR11], tmem[UR34], idesc[UR35], UPT ;  /* 0x00ff22100e0075ea */ /* 0x0005e2000b80010b */
[----:B------:R2:W-:Y:S01]  /*3e00*/  UTCIMMA gdesc[UR8], gdesc[UR12], tmem[UR11], tmem[UR32], idesc[UR33], UPT ;  /* 0x00ff200c080075ea */ /* 0x0005e2000b80010b */
[----:B------:R2:W-:Y:S01]  /*3e10*/  UTCBAR.MULTICAST [UR25], URZ, UR27 ;  /* 0x000000ff190073e9 */ /* 0x0005e2000800081b */
[----:B------:R-:W-:Y:S01]  /*3e20*/  UMOV UR10, UR24 ;  /* 0x00000018000a7c82 */ /* 0x000fe20008000000 */
[----:B------:R-:W-:Y:S05]  /*3e30*/  BRA.U UP3, `(.L_x_75) ;  /* 0xfffffffd03507547 */ /* 0x000fea000b83ffff */
.L_x_72:
[----:B--2---:R-:W-:Y:S01]  /*3e40*/  UIADD3 UR4, UPT, UPT, UR30, 0x1, URZ ;  /* 0x000000011e047890 */ /* 0x004fe2000fffe0ff */
[C---:B------:R-:W-:Y:S01]  /*3e50*/  ISETP.NE.AND P0, PT, R10.reuse, 0x2, PT ;  /* 0x000000020a00780c */ /* 0x040fe20003f05270 */
[----:B------:R-:W-:Y:S02]  /*3e60*/  UIADD3 UR5, UPT, UPT, UR31, 0x110, URZ ;  /* 0x000001101f057890 */ /* 0x000fe4000fffe0ff */
[----:B------:R-:W-:Y:S01]  /*3e70*/  UISETP.NE.AND UP0, UPT, UR4, 0x4, UPT ;  /* 0x000000040400788c */ /* 0x000fe2000bf05270 */
[----:B-1----:R-:W-:Y:S02]  /*3e80*/  SEL R0, RZ, 0x1, P0 ;  /* 0x00000001ff007807 */ /* 0x002fe40000000000 */
[----:B------:R-:W-:Y:S01]  /*3e90*/  SEL R10, R10, RZ, P0 ;  /* 0x000000ff0a0a7207 */ /* 0x000fe20000000000 */
[----:B------:R-:W-:Y:S01]  /*3ea0*/  USEL UR6, URZ, 0x1, UP0 ;  /* 0x00000001ff067887 */ /* 0x000fe20008000000 */
[----:B------:R-:W-:Y:S01]  /*3eb0*/  LOP3.LUT R9, R9, R0, RZ, 0x3c, !PT ;  /* 0x0000000009097212 */ /* 0x000fe200078e3cff */
[----:B------:R-:W-:Y:S01]  /*3ec0*/  USEL UR30, UR4, URZ, UP0 ;  /* 0x000000ff041e7287 */ /* 0x000fe20008000000 */
[----:B------:R1:W-:Y:S03]  /*3ed0*/  UTCBAR [UR5], URZ ;  /* 0x000000ff050073e9 */ /* 0x0003e600080000ff */
[----:B------:R-:W-:Y:S01]  /*3ee0*/  LOP3.LUT R11, R11, UR6, RZ, 0x3c, !PT ;  /* 0x000000060b0b7c12 */ /* 0x000fe2000f8e3cff */
[----:B------:R-:W-:Y:S07]  /*3ef0*/  @P1 BRA `(.L_x_76) ;  /* 0xfffffff800881947 */ /* 0x000fee000383ffff */
[----:B------:R-:W2:Y:S01]  /*3f00*/  S2UR UR8, SR_CgaCtaId ;  /* 0x00000000000879c3 */ /* 0x000ea20000008800 */
[----:B------:R-:W-:Y:S01]  /*3f10*/  ELECT P0, URZ, PT ;  /* 0x0000000000ff782f */ /* 0x000fe20003800000 */
[----:B------:R-:W-:Y:S01]  /*3f20*/  IMAD.MOV.U32 R0, RZ, RZ, 0x1 ;  /* 0x00000001ff007424 */ /* 0x000fe200078e00ff */
[----:B------:R-:W-:Y:S01]  /*3f30*/  UIADD3 UR26, UPT, UPT, UR26, 0x130, URZ ;  /* 0x000001301a1a7890 */ /* 0x000fe2000fffe0ff */
[----:B------:R-:W-:Y:S01]  /*3f40*/  SHF.L.U32 R2, R11, 0x1f, RZ ;  /* 0x0000001f0b027819 */ /* 0x000fe200000006ff */
[----:B------:R-:W-:-:S03]  /*3f50*/  UMOV UR4, 0x40 ;  /* 0x0000004000047882 */ /* 0x000fc60000000000 */
[----:B------:R-:W-:Y:S01]  /*3f60*/  UVIRTCOUNT.DEALLOC.SMPOOL 0x80 ;  /* 0x000000800000784c */ /* 0x000fe20000000000 */
[----:B--2---:R-:W-:Y:S02]  /*3f70*/  ULEA UR8, UR8, UR4, 0x18 ;  /* 0x0000000408087291 */ /* 0x004fe4000f8ec0ff */
[----:B------:R-:W-:-:S07]  /*3f80*/  ULEA UR4, UR30, UR26, 0x3 ;  /* 0x0000001a1e047291 */ /* 0x000fce000f8e18ff */
[----:B------:R2:W-:Y:S02]  /*3f90*/  @P0 STS.U8 [UR8+0x1c], R0 ;  /* 0x00001c00ff000988 */ /* 0x0005e40008000008 */
[----:B------:R-:W4:Y:S02]  /*3fa0*/  SYNCS.PHASECHK.TRANS64.TRYWAIT P0, [UR4], R2 ;  /* 0x00000002ff0075a7 */ /* 0x000f240008001104 */
[----:B--2-4-:R-:W-:Y:S05]  /*3fb0*/  @!P0 BRA `(.L_x_77) ;  /* 0x0000003400c48947 */ /* 0x014fea0003800000 */
.L_x_150:
[----:B------:R-:W-:-:S04]  /*3fc0*/  UIADD3 UR4, UPT, UPT, UR30, 0x1, URZ ;  /* 0x000000011e047890 */ /* 0x000fc8000fffe0ff */
[----:B------:R-:W-:-:S04]  /*3fd0*/  UISETP.NE.AND UP0, UPT, UR4, 0x4, UPT ;  /* 0x000000040400788c */ /* 0x000fc8000bf05270 */
[----:B------:R-:W-:Y:S02]  /*3fe0*/  USEL UR6, URZ, 0x1, UP0 ;  /* 0x00000001ff067887 */ /* 0x000fe40008000000 */
[----:B------:R-:W-:-:S04]  /*3ff0*/  USEL UR4, UR4, URZ, UP0 ;  /* 0x000000ff04047287 */ /* 0x000fc80008000000 */
[----:B-1----:R-:W-:Y:S01]  /*4000*/  ULEA UR5, UR4, UR26, 0x3 ;  /* 0x0000001a04057291 */ /* 0x002fe2000f8e18ff */
[----:B--2---:R-:W-:-:S04]  /*4010*/  LOP3.LUT R2, R11, UR6, RZ, 0x3c, !PT ;  /* 0x000000060b027c12 */ /* 0x004fc8000f8e3cff */
[----:B------:R-:W-:-:S04]  /*4020*/  SHF.L.U32 R3, R2, 0x1f, RZ ;  /* 0x0000001f02037819 */ /* 0x000fc800000006ff */
[----:B------:R-:W1:Y:S02]  /*4030*/  SYNCS.PHASECHK.TRANS64.TRYWAIT P0, [UR5], R3 ;  /* 0x00000003ff0075a7 */ /* 0x000e640008001105 */
[----:B-1----:R-:W-:Y:S05]  /*4040*/  @!P0 BRA `(.L_x_78) ;  /* 0x0000003400b88947 */ /* 0x002fea0003800000 */
.L_x_152:
        /* <DEDUP_REMOVED lines=9> */
.L_x_154:
[----:B------:R-:W-:-:S04]  /*40e0*/  UIADD3 UR4, UPT, UPT, UR4, 0x1, URZ ;  /* 0x0000000104047890 */ /* 0x000fc8000fffe0ff */
[----:B------:R-:W-:-:S04]  /*40f0*/  UISETP.NE.AND UP0, UPT, UR4, 0x4, UPT ;  /* 0x000000040400788c */ /* 0x000fc8000bf05270 */
[----:B------:R-:W-:Y:S02]  /*4100*/  USEL UR5, URZ, 0x1, UP0 ;  /* 0x00000001ff057887 */ /* 0x000fe40008000000 */
[----:B------:R-:W-:-:S04]  /*4110*/  USEL UR4, UR4, URZ, UP0 ;  /* 0x000000ff04047287 */ /* 0x000fc80008000000 */
[----:B------:R-:W-:Y:S01]  /*4120*/  ULEA UR4, UR4, UR26, 0x3 ;  /* 0x0000001a04047291 */ /* 0x000fe2000f8e18ff */
[----:B------:R-:W-:-:S04]  /*4130*/  LOP3.LUT R2, R2, UR5, RZ, 0x3c, !PT ;  /* 0x0000000502027c12 */ /* 0x000fc8000f8e3cff */
[----:B------:R-:W-:-:S04]  /*4140*/  SHF.L.U32 R2, R2, 0x1f, RZ ;  /* 0x0000001f02027819 */ /* 0x000fc800000006ff */
[----:B------:R-:W2:Y:S02]  /*4150*/  SYNCS.PHASECHK.TRANS64.TRYWAIT P0, [UR4], R2 ;  /* 0x00000002ff0075a7 */ /* 0x000ea40008001104 */
[----:B--2---:R-:W-:Y:S05]  /*4160*/  @!P0 BRA `(.L_x_80) ;  /* 0x0000003400a08947 */ /* 0x004fea0003800000 */
.L_x_156:
[----:B------:R-:W-:Y:S01]  /*4170*/  NOP ;  /* 0x0000000000007918 */ /* 0x000fe20000000000 */
[----:B-1----:R-:W1:Y:S01]  /*4180*/  LDS R0, [UR8+0x14] ;  /* 0x00001408ff007984 */ /* 0x002e620008000800 */
[----:B------:R-:W-:Y:S01]  /*4190*/  ULOP3.LUT UR4, UR42, 0xffff, URZ, 0xc0, !UPT ;  /* 0x0000ffff2a047892 */ /* 0x000fe2000f8ec0ff */
[----:B------:R-:W-:Y:S01]  /*41a0*/  UMOV UR5, 0xffff ;  /* 0x0000ffff00057882 */ /* 0x000fe20000000000 */
[----:B------:R-:W-:Y:S02]  /*41b0*/  UMOV UR6, 0x1 ;  /* 0x0000000100067882 */ /* 0x000fe40000000000 */
[----:B------:R-:W-:-:S04]  /*41c0*/  USHF.R.U32.HI UR4, URZ, 0x5, UR4 ;  /* 0x00000005ff047899 */ /* 0x000fc80008011604 */
[----:B------:R-:W-:Y:S02]  /*41d0*/  USHF.L.U32 UR5, UR5, UR4, URZ ;  /* 0x0000000405057299 */ /* 0x000fe400080006ff */
[----:B------:R-:W-:-:S04]  /*41e0*/  USHF.L.U32 UR4, UR6, UR4, URZ ;  /* 0x0000000406047299 */ /* 0x000fc800080006ff */
[----:B-1----:R-:W-:-:S04]  /*41f0*/  LOP3.LUT R0, R0, UR5, RZ, 0xc0, !PT ;  /* 0x0000000500007c12 */ /* 0x002fc8000f8ec0ff */
[----:B------:R-:W-:-:S13]  /*4200*/  ISETP.NE.AND P0, PT, R0, UR5, PT ;  /* 0x0000000500007c0c */ /* 0x000fda000bf05270 */
[----:B------:R-:W-:Y:S05]  /*4210*/  @P0 BRA `(.L_x_81) ;  /* 0x0000000000580947 */ /* 0x000fea0003800000 */
[----:B------:R-:W1:Y:S02]  /*4220*/  LDS R0, [UR8+0x18] ;  /* 0x00001808ff007984 */ /* 0x000e640008000800 */
[----:B-1----:R-:W-:-:S04]  /*4230*/  LOP3.LUT R0, R0, UR4, RZ, 0xc0, !PT ;  /* 0x0000000400007c12 */ /* 0x002fc8000f8ec0ff */
[----:B------:R-:W-:-:S13]  /*4240*/  ISETP.NE.AND P0, PT, R0, UR4, PT ;  /* 0x0000000400007c0c */ /* 0x000fda000bf05270 */
[----:B------:R-:W-:Y:S05]  /*4250*/  @P0 BRA `(.L_x_82) ;  /* 0x00000000003c0947 */ /* 0x000fea0003800000 */
[----:B------:R-:W1:Y:S01]  /*4260*/  S2R R2, SR_LANEID ;  /* 0x0000000000027919 */ /* 0x000e620000000000 */
[----:B------:R-:W-:-:S06]  /*4270*/  ULOP3.LUT UR5, URZ, UR5, URZ, 0x33, !UPT ;  /* 0x00000005ff057292 */ /* 0x000fcc000f8e33ff */
[----:B------:R-:W-:-:S04]  /*4280*/  IMAD.U32 R0, RZ, RZ, UR5 ;  /* 0x00000005ff007e24 */ /* 0x000fc8000f8e00ff */
[----:B------:R2:W4:Y:S02]  /*4290*/  REDUX UR7, R0 ;  /* 0x00000000000773c4 */ /* 0x0005240000000000 */
[----:B------:R1:W-:Y:S01]  /*42a0*/  UTCATOMSWS.AND URZ, UR5 ;  /* 0x0000000500ff79e3 */ /* 0x0003e20008000000 */
[----:B--2---:R-:W-:Y:S01]  /*42b0*/  LOP3.LUT R0, RZ, UR4, RZ, 0x33, !PT ;  /* 0x00000004ff007c12 */ /* 0x004fe2000f8e33ff */
[----:B------:R-:W-:Y:S02]  /*42c0*/  VOTEU.ANY UR4, UPT, PT ;  /* 0x0000000000047886 */ /* 0x000fe400038e0100 */
[----:B------:R-:W-:Y:S02]  /*42d0*/  UFLO.U32 UR4, UR4 ;  /* 0x00000004000472bd */ /* 0x000fe400080e0000 */
[----:B------:R-:W2:Y:S04]  /*42e0*/  REDUX UR6, R0 ;  /* 0x00000000000673c4 */ /* 0x000ea80000000000 */
[----:B-1----:R-:W-:-:S02]  /*42f0*/  ISETP.EQ.U32.AND P0, PT, R2, UR4, PT ;  /* 0x0000000402007c0c */ /* 0x002fc4000bf02070 */
[----:B----4-:R-:W-:-:S11]  /*4300*/  MOV R2, UR7 ;  /* 0x0000000700027c02 */ /* 0x010fd60008000f00 */
[----:B------:R1:W-:Y:S01]  /*4310*/  @P0 ATOMS.AND RZ, [UR8+0x14], R2 ;  /* 0x00001402ffff098c */ /* 0x0003e2000a800008 */
[----:B--2---:R-:W-:-:S05]  /*4320*/  IMAD.U32 R0, RZ, RZ, UR6 ;  /* 0x00000006ff007e24 */ /* 0x004fca000f8e00ff */
[----:B------:R1:W-:Y:S01]  /*4330*/  @P0 ATOMS.AND RZ, [UR8+0x18], R0 ;  /* 0x00001800ffff098c */ /* 0x0003e2000a800008 */
[----:B------:R-:W-:Y:S05]  /*4340*/  BRA `(.L_x_83) ;  /* 0x0000000000147947 */ /* 0x000fea0003800000 */
.L_x_82:
[----:B------:R-:W-:Y:S02]  /*4350*/  MOV R2, 0x4370 ;  /* 0x0000437000027802 */ /* 0x000fe40000000f00 */
[----:B---3-5:R-:W-:Y:S05]  /*4360*/  CALL.REL.NOINC `($__internal_0_$__cuda_sm10x_tcgen05_guardrail_trap_col_being_dealloced_not_returned_by_alloc) ;  /* 0x0000003400bc7944 */ /* 0x028fea0003c00000 */
[----:B------:R-:W-:Y:S05]  /*4370*/  BRA `(.L_x_83) ;  /* 0x0000000000087947 */ /* 0x000fea0003800000 */
.L_x_81:
[----:B------:R-:W-:Y:S02]  /*4380*/  MOV R2, 0x43a0 ;  /* 0x000043a000027802 */ /* 0x000fe40000000f00 */
[----:B---3-5:R-:W-:Y:S05]  /*4390*/  CALL.REL.NOINC `($__internal_2_$__cuda_sm10x_tcgen05_guardrail_trap_unallocated_columns_being_dealloced) ;  /* 0x0000003400c87944 */ /* 0x028fea0003c00000 */
.L_x_83:
[----:B------:R-:W-:Y:S01]  /*43a0*/  NOP ;  /* 0x0000000000007918 */ /* 0x000fe20000000000 */
[----:B------:R-:W-:Y:S05]  /*43b0*/  EXIT ;  /* 0x000000000000794d */ /* 0x000fea0003800000 */
.L_x_65:
[----:B------:R-:W-:-:S09]  /*43c0*/  UISETP.NE.OR UP0, UPT, UR22, 0x3, !UP3 ;  /* 0x000000031600788c */ /* 0x000fd2000df05670 */
[----:B------:R-:W-:Y:S05]  /*43d0*/  BRA.U UP0, `(.L_x_84) ;  /* 0x0000000d00087547 */ /* 0x000fea000b800000 */
[----:B------:R-:W1:Y:S01]  /*43e0*/  LDCU UR26, c[0x0][0x370] ;  /* 0x00006e00ff1a77ac */ /* 0x000e620008000800 */
[----:B------:R-:W2:Y:S01]  /*43f0*/  LDC.64 R16, c[0x0][0x348] ;  /* 0x0000d200ff107b82 */ /* 0x000ea20000000a00 */
[----:B------:R-:W-:Y:S02]  /*4400*/  HFMA2 R13, -RZ, RZ, 0, 0 ;  /* 0x00000000ff0d7431 */ /* 0x000fe400000001ff */
[----:B------:R-:W-:Y:S01]  /*4410*/  IMAD.MOV.U32 R15, RZ, RZ, 0x1 ;  /* 0x00000001ff0f7424 */ /* 0x000fe200078e00ff */
[----:B------:R-:W1:Y:S01]  /*4420*/  LDCU.128 UR28, c[0x0][0xb10] ;  /* 0x00016200ff1c77ac */ /* 0x000e620008000c00 */
[----:B------:R-:W-:Y:S01]  /*4430*/  IMAD.MOV.U32 R14, RZ, RZ, RZ ;  /* 0x000000ffff0e7224 */ /* 0x000fe200078e00ff */
[----:B------:R-:W-:Y:S01]  /*4440*/  MOV R12, 0x1000 ;  /* 0x00001000000c7802 */ /* 0x000fe20000000f00 */
[----:B------:R-:W3:Y:S01]  /*4450*/  LDCU UR25, c[0x0][0x374] ;  /* 0x00006e80ff1977ac */ /* 0x000ee20008000800 */
[----:B------:R-:W4:Y:S01]  /*4460*/  LDC.64 R2, c[0x0][0x888] ;  /* 0x00022200ff027b82 */ /* 0x000f220000000a00 */
[----:B------:R-:W3:Y:S01]  /*4470*/  LDCU UR16, c[0x0][0xb0c] ;  /* 0x00016180ff1077ac */ /* 0x000ee20008000800 */
[----:B------:R-:W2:Y:S06]  /*4480*/  LDCU UR35, c[0x0][0xb20] ;  /* 0x00016400ff2377ac */ /* 0x000eac0008000800 */
[----:B------:R-:W4:Y:S01]  /*4490*/  LDC.64 R4, c[0x0][0x890] ;  /* 0x00022400ff047b82 */ /* 0x000f220000000a00 */
[----:B------:R-:W2:Y:S01]  /*44a0*/  LDCU UR4, c[0x0][0xb30] ;  /* 0x00016600ff0477ac */ /* 0x000ea20008000800 */
[----:B------:R-:W-:Y:S01]  /*44b0*/  UMOV UR17, 0x400 ;  /* 0x0000040000117882 */ /* 0x000fe20000000000 */
[----:B-1----:R-:W-:-:S02]  /*44c0*/  UIMAD.WIDE.U32 UR32, UR26, UR28, URZ ;  /* 0x0000001c1a2072a5 */ /* 0x002fc4000f8e00ff */
[----:B---3--:R-:W-:Y:S02]  /*44d0*/  UIMAD.WIDE.U32 UR6, UR25, UR31, URZ ;  /* 0x0000001f190672a5 */ /* 0x008fe4000f8e00ff */
[----:B------:R-:W-:Y:S02]  /*44e0*/  ULEA UR17, UR48, UR17, 0x18 ;  /* 0x0000001130117291 */ /* 0x000fe4000f8ec0ff */
[----:B------:R-:W-:Y:S02]  /*44f0*/  UPLOP3.LUT UP3, UPT, UPT, UPT, UPT, 0x40, 0x4 ;  /* 0x000000000004789c */ /* 0x000fe40003f6e870 */
[----:B------:R-:W-:Y:S01]  /*4500*/  UIADD3 UR5, UPT, UPT, UR17, 0xd0, URZ ;  /* 0x000000d011057890 */ /* 0x000fe2000fffe0ff */
[----:B------:R-:W-:Y:S01]  /*4510*/  UMOV UR32, UR33 ;  /* 0x0000002100207c82 */ /* 0x000fe20008000000 */
[----:B------:R-:W-:Y:S01]  /*4520*/  UMOV UR27, UR7 ;  /* 0x00000007001b7c82 */ /* 0x000fe20008000000 */
[----:B------:R-:W-:Y:S02]  /*4530*/  UISETP.GE.AND UP0, UPT, UR40, 0x1, UPT ;  /* 0x000000012800788c */ /* 0x000fe4000bf06270 */
[----:B------:R-:W-:Y:S01]  /*4540*/  UISETP.NE.AND UP4, UPT, UR40, 0x1, UPT ;  /* 0x000000012800788c */ /* 0x000fe2000bf85270 */
[----:B------:R-:W1:Y:S01]  /*4550*/  LDCU.64 UR14, c[0x0][0xb28] ;  /* 0x00016500ff0e77ac */ /* 0x000e620008000a00 */
[----:B------:R-:W-:-:S02]  /*4560*/  UISETP.NE.AND UP6, UPT, UR16, 0x1, UPT ;  /* 0x000000011000788c */ /* 0x000fc4000bfc5270 */
[----:B------:R-:W-:Y:S02]  /*4570*/  UISETP.NE.AND UP5, UPT, UR30, 0x1, UPT ;  /* 0x000000011e00788c */ /* 0x000fe4000bfa5270 */
[----:B------:R-:W-:Y:S02]  /*4580*/  UPRMT UR48, UR48, 0x654, UR5 ;  /* 0x0000065430307896 */ /* 0x000fe40008000005 */
[----:B------:R-:W-:Y:S02]  /*4590*/  USHF.R.U32.HI UR32, URZ, UR29, UR32 ;  /* 0x0000001dff207299 */ /* 0x000fe40008011620 */
[----:B--2---:R-:W-:Y:S02]  /*45a0*/  USHF.R.U32.HI UR27, URZ, UR35, UR27 ;  /* 0x00000023ff1b7299 */ /* 0x004fe4000801161b */
[----:B------:R-:W-:-:S11]  /*45b0*/  UISETP.NE.AND UP2, UPT, UR4, 0x1, UPT ;  /* 0x000000010400788c */ /* 0x000fd6000bf45270 */
.L_x_92:
[C---:B------:R-:W-:Y:S02]  /*45c0*/  LEA R7, R14.reuse, UR17, 0x3 ;  /* 0x000000110e077c11 */ /* 0x040fe4000f8e18ff */
[----:B------:R-:W-:Y:S02]  /*45d0*/  SHF.L.U32 R0, R13, 0x1f, RZ ;  /* 0x0000001f0d007819 */ /* 0x000fe400000006ff */
[----:B------:R-:W-:Y:S02]  /*45e0*/  LEA R8, R14, UR17, 0x4 ;  /* 0x000000110e087c11 */ /* 0x000fe4000f8e20ff */
[----:B--2---:R-:W2:Y:S02]  /*45f0*/  SYNCS.PHASECHK.TRANS64.TRYWAIT P0, [R7+URZ+0xf0], R0 ;  /* 0x0000f000070075a7 */ /* 0x004ea400080011ff */
[----:B--2---:R-:W-:Y:S05]  /*4600*/  @!P0 BRA `(.L_x_85) ;  /* 0x0000003000908947 */ /* 0x004fea0003800000 */
.L_x_157:
[----:B------:R-:W3:Y:S01]  /*4610*/  LDS.128 R8, [R8+0x180] ;  /* 0x0001800008087984 */ /* 0x000ee20000000c00 */
[----:B------:R-:W-:Y:S01]  /*4620*/  UISETP.GE.AND UP0, UPT, UR40, 0x1, UPT ;  /* 0x000000012800788c */ /* 0x000fe2000bf06270 */
[----:B------:R-:W-:Y:S01]  /*4630*/  @!PT LDS RZ, [RZ] ;  /* 0x00000000fffff984 */ /* 0x000fe20000000800 */
[----:B------:R-:W-:Y:S01]  /*4640*/  @!PT LDS RZ, [RZ] ;  /* 0x00000000fffff984 */ /* 0x000fe20000000800 */
[----:B------:R-:W-:Y:S01]  /*4650*/  @!PT LDS RZ, [RZ] ;  /* 0x00000000fffff984 */ /* 0x000fe20000000800 */
[----:B------:R-:W-:Y:S01]  /*4660*/  @!PT LDS RZ, [RZ] ;  /* 0x00000000fffff984 */ /* 0x000fe20000000800 */
[----:B------:R1:W-:Y:S06]  /*4670*/  MEMBAR.ALL.CTA ;  /* 0x0000000000007992 */ /* 0x0003ec0000008000 */
[----:B-1----:R-:W1:Y:S01]  /*4680*/  FENCE.VIEW.ASYNC.S ;  /* 0x00000000000073c6 */ /* 0x002e620000000000 */
[----:B---3--:R-:W-:Y:S11]  /*4690*/  LOP3.LUT P0, RZ, R10, 0x1, RZ, 0xc0, !PT ;  /* 0x000000010aff7812 */ /* 0x008ff6000780c0ff */
[----:B------:R-:W-:Y:S02]  /*46a0*/  @!UPT UIADD3 URZ, UPT, UPT, URZ, URZ, URZ ;  /* 0x000000fffffff290 */ /* 0x000fe4000fffe0ff */
[----:B-1----:R-:W-:Y:S01]  /*46b0*/  VOTEU.ANY UP1, P0 ;  /* 0x0000000000ff7886 */ /* 0x002fe20000020100 */
[----:B------:R-:W-:Y:S11]  /*46c0*/  PLOP3.LUT P0, PT, PT, PT, UP1, 0x80, 0x8 ;  /* 0x000000000008781c */ /* 0x000ff60003f0f018 */
[----:B------:R-:W-:Y:S02]  /*46d0*/  @!UPT UIADD3 URZ, UPT, UPT, URZ, URZ, URZ ;  /* 0x000000fffffff290 */ /* 0x000fe4000fffe0ff */
[----:B--2---:R-:W-:Y:S02]  /*46e0*/  @P0 SHF.R.U32.HI R0, RZ, 0x10, R9 ;  /* 0x00000010ff000819 */ /* 0x004fe40000011609 */
[----:B------:R-:W-:Y:S02]  /*46f0*/  @P0 MOV R6, R8 ;  /* 0x0000000800060202 */ /* 0x000fe40000000f00 */
[----:B------:R-:W-:Y:S01]  /*4700*/  @P0 R2UR UR4, R0 ;  /* 0x00000000000402ca */ /* 0x000fe200000e0000 */
[----:B------:R-:W-:Y:S01]  /*4710*/  VIADD R0, R7, 0x100 ;  /* 0x0000010007007836 */ /* 0x000fe20000000000 */
[----:B------:R-:W-:Y:S02]  /*4720*/  @P0 LOP3.LUT R8, R9, 0xffff, RZ, 0xc0, !PT ;  /* 0x0000ffff09080812 */ /* 0x000fe400078ec0ff */
[----:B------:R-:W-:Y:S02]  /*4730*/  @P0 R2UR UR6, R6 ;  /* 0x00000000060602ca */ /* 0x000fe400000e0000 */
[----:B------:R-:W-:Y:S02]  /*4740*/  PRMT R0, RZ, 0x654, R0 ;  /* 0x00000654ff007816 */ /* 0x000fe40000000000 */
[----:B------:R-:W-:Y:S02]  /*4750*/  @P0 R2UR UR5, R8 ;  /* 0x00000000080502ca */ /* 0x000fe400000e0000 */
[----:B------:R1:W-:Y:S03]  /*4760*/  SYNCS.ARRIVE.TRANS64.RED.A1T0 RZ, [R0+URZ], RZ ;  /* 0x000000ff00ff79a7 */ /* 0x0003e600081004ff */
[----:B------:R-:W-:Y:S04]  /*4770*/  @UP1 UMOV UR24, UR4 ;  /* 0x0000000400181c82 */ /* 0x000fe80008000000 */
[----:B------:R-:W-:Y:S04]  /*4780*/  @UP1 UMOV UR13, UR6 ;  /* 0x00000006000d1c82 */ /* 0x000fe80008000000 */
[----:B------:R-:W-:Y:S01]  /*4790*/  @UP1 UMOV UR7, UR5 ;  /* 0x0000000500071c82 */ /* 0x000fe20008000000 */
[----:B------:R-:W-:Y:S05]  /*47a0*/  BRA.U !UP0, `(.L_x_86) ;  /* 0x0000000108a47547 */ /* 0x000fea000b800000 */
[----:B------:R-:W-:Y:S02]  /*47b0*/  UIMAD.WIDE.U32 UR10, UR7, UR31, URZ ;  /* 0x0000001f070a72a5 */ /* 0x000fe4000f8e00ff */
[----:B------:R-:W-:Y:S02]  /*47c0*/  UIMAD.WIDE.U32 UR18, UR13, UR28, URZ ;  /* 0x0000001c0d1272a5 */ /* 0x000fe4000f8e00ff */
[----:B------:R-:W-:Y:S02]  /*47d0*/  USEL UR4, UR25, UR27, !UP5 ;  /* 0x0000001b19047287 */ /* 0x000fe4000e800000 */
[----:B------:R-:W-:Y:S02]  /*47e0*/  USEL UR8, UR26, UR32, !UP6 ;  /* 0x000000201a087287 */ /* 0x000fe4000f000000 */
[----:B------:R-:W-:Y:S02]  /*47f0*/  UIMAD.WIDE.U32 UR20, UR4, UR14, URZ ;  /* 0x0000000e041472a5 */ /* 0x000fe4000f8e00ff */
[----:B------:R-:W-:Y:S01]  /*4800*/  UIMAD.WIDE.U32 UR22, UR8, UR14, URZ ;  /* 0x0000000e081672a5 */ /* 0x000fe2000f8e00ff */
[----:B------:R-:W-:Y:S02]  /*4810*/  UMOV UR5, UR11 ;  /* 0x0000000b00057c82 */ /* 0x000fe40008000000 */
[----:B------:R-:W-:Y:S03]  /*4820*/  USHF.R.U32.HI UR6, URZ, UR35, UR5 ;  /* 0x00000023ff067299 */ /* 0x000fe60008011605 */
[----:B------:R-:W-:Y:S01]  /*4830*/  UMOV UR5, UR19 ;  /* 0x0000001300057c82 */ /* 0x000fe20008000000 */
[----:B------:R-:W-:Y:S02]  /*4840*/  USEL UR6, UR7, UR6, !UP5 ;  /* 0x0000000607067287 */ /* 0x000fe4000e800000 */
[----:B------:R-:W-:Y:S02]  /*4850*/  USHF.R.U32.HI UR9, URZ, UR29, UR5 ;  /* 0x0000001dff097299 */ /* 0x000fe40008011605 */
[----:B------:R-:W-:Y:S01]  /*4860*/  UIMAD.WIDE.U32 UR10, UR6, UR14, URZ ;  /* 0x0000000e060a72a5 */ /* 0x000fe2000f8e00ff */
[----:B------:R-:W-:Y:S02]  /*4870*/  UMOV UR5, UR21 ;  /* 0x0000001500057c82 */ /* 0x000fe40008000000 */
[----:B------:R-:W-:Y:S03]  /*4880*/  @UP4 USHF.R.U32.HI UR4, URZ, UR15, UR5 ;  /* 0x0000000fff044299 */ /* 0x000fe60008011605 */
[----:B------:R-:W-:Y:S01]  /*4890*/  UMOV UR5, UR23 ;  /* 0x0000001700057c82 */ /* 0x000fe20008000000 */
[----:B------:R-:W-:Y:S02]  /*48a0*/  UIMAD UR4, UR40, UR4, URZ ;  /* 0x00000004280472a4 */ /* 0x000fe4000f8e02ff */
[----:B------:R-:W-:Y:S02]  /*48b0*/  @UP4 USHF.R.U32.HI UR8, URZ, UR15, UR5 ;  /* 0x0000000fff084299 */ /* 0x000fe40008011605 */
[----:B------:R-:W-:Y:S02]  /*48c0*/  USEL UR5, UR13, UR9, !UP6 ;  /* 0x000000090d057287 */ /* 0x000fe4000f000000 */
[----:B------:R-:W-:Y:S02]  /*48d0*/  UIMAD UR9, UR40, UR8, URZ ;  /* 0x00000008280972a4 */ /* 0x000fe4000f8e02ff */
[----:B------:R-:W-:Y:S03]  /*48e0*/  UISETP.GE.AND UP0, UPT, UR6, UR4, UPT ;  /* 0x000000040600728c */ /* 0x000fe6000bf06270 */
[----:B------:R-:W-:Y:S01]  /*48f0*/  UMOV UR4, UR11 ;  /* 0x0000000b00047c82 */ /* 0x000fe20008000000 */
[----:B------:R-:W-:Y:S02]  /*4900*/  UISETP.GE.OR UP0, UPT, UR5, UR9, UP0 ;  /* 0x000000090500728c */ /* 0x000fe40008706670 */
[----:B------:R-:W-:Y:S02]  /*4910*/  USHF.R.U32.HI UR4, URZ, UR15, UR4 ;  /* 0x0000000fff047299 */ /* 0x000fe40008011604 */
[----:B------:R-:W-:Y:S02]  /*4920*/  UIMAD.WIDE.U32 UR10, UR5, UR14, URZ ;  /* 0x0000000e050a72a5 */ /* 0x000fe4000f8e00ff */
[----:B------:R-:W-:Y:S04]  /*4930*/  USEL UR12, UR6, UR4, !UP4 ;  /* 0x00000004060c7287 */ /* 0x000fe8000e000000 */
[----:B------:R-:W-:Y:S01]  /*4940*/  UIADD3 UR9, UPT, UPT, -UR12, URZ, URZ ;  /* 0x000000ff0c097290 */ /* 0x000fe2000fffe1ff */
[----:B------:R-:W-:Y:S02]  /*4950*/  @!UP0 UMOV UR4, UR11 ;  /* 0x0000000b00048c82 */ /* 0x000fe40008000000 */
[----:B------:R-:W-:Y:S02]  /*4960*/  @!UP0 USHF.R.U32.HI UR4, URZ, UR15, UR4 ;  /* 0x0000000fff048299 */ /* 0x000fe40008011604 */
[----:B------:R-:W-:Y:S02]  /*4970*/  UIMAD UR9, UR40, UR9, UR6 ;  /* 0x00000009280972a4 */ /* 0x000fe4000f8e0206 */
[----:B------:R-:W-:Y:S04]  /*4980*/  @!UP0 USEL UR4, UR5, UR4, !UP4 ;  /* 0x0000000405048287 */ /* 0x000fe8000e000000 */
[----:B------:R-:W-:Y:S02]  /*4990*/  @!UP0 UIMAD UR9, UR8, UR9, UR4 ;  /* 0x00000009080982a4 */ /* 0x000fe4000f8e0204 */
[----:B------:R-:W-:Y:S02]  /*49a0*/  @!UP0 UIADD3 UR10, UPT, UPT, UR12, -UR4, URZ ;  /* 0x800000040c0a8290 */ /* 0x000fe4000fffe0ff */
[----:B------:R-:W-:Y:S02]  /*49b0*/  UIADD3 UR4, UPT, UPT, -UR5, URZ, URZ ;  /* 0x000000ff05047290 */ /* 0x000fe4000fffe1ff */
[----:B------:R-:W-:Y:S02]  /*49c0*/  UIADD3 UR8, UPT, UPT, -UR6, URZ, URZ ;  /* 0x000000ff06087290 */ /* 0x000fe4000fffe1ff */
[----:B------:R-:W-:Y:S02]  /*49d0*/  @!UP0 UIMAD UR6, UR10, UR40, UR5 ;  /* 0x000000280a0682a4 */ /* 0x000fe4000f8e0205 */
[----:B------:R-:W-:Y:S02]  /*49e0*/  UIMAD UR13, UR16, UR4, UR13 ;  /* 0x00000004100d72a4 */ /* 0x000fe4000f8e020d */
[----:B------:R-:W-:Y:S01]  /*49f0*/  UIMAD UR7, UR30, UR8, UR7 ;  /* 0x000000081e0772a4 */ /* 0x000fe2000f8e0207 */
[----:B------:R-:W-:Y:S02]  /*4a00*/  @!UP0 UMOV UR5, UR9 ;  /* 0x0000000900058c82 */ /* 0x000fe40008000000 */
[----:B------:R-:W-:Y:S02]  /*4a10*/  UIMAD UR13, UR5, UR16, UR13 ;  /* 0x00000010050d72a4 */ /* 0x000fe4000f8e020d */
[----:B------:R-:W-:Y:S11]  /*4a20*/  UIMAD UR7, UR6, UR30, UR7 ;  /* 0x0000001e060772a4 */ /* 0x000ff6000f8e0207 */
[----:B------:R-:W-:Y:S01]  /*4a30*/  @!UPT UIADD3 URZ, UPT, UPT, URZ, URZ, URZ ;  /* 0x000000fffffff290 */ /* 0x000fe2000fffe0ff */
.L_x_86:
[----:B------:R-:W2:Y:S01]  /*4a40*/  @!UP2 LDCU.128 UR20, c[0x0][0xb10] ;  /* 0x00016200ff14a7ac */ /* 0x000ea20008000c00 */
[C---:B----4-:R-:W-:Y:S02]  /*4a50*/  ISETP.NE.U32.AND P1, PT, R4.reuse, RZ, PT ;  /* 0x000000ff0400720c */ /* 0x050fe40003f25070 */
[----:B------:R-:W-:Y:S02]  /*4a60*/  ISETP.NE.U32.AND P0, PT, R4, RZ, PT ;  /* 0x000000ff0400720c */ /* 0x000fe40003f05070 */
[C---:B------:R-:W-:Y:S02]  /*4a70*/  ISETP.NE.AND.EX P1, PT, R5.reuse, RZ, PT, P1 ;  /* 0x000000ff0500720c */ /* 0x040fe40003f25310 */
[----:B------:R-:W-:Y:S01]  /*4a80*/  ISETP.NE.AND.EX P0, PT, R5, RZ, PT, P0 ;  /* 0x000000ff0500720c */ /* 0x000fe20003f05300 */
[----:B------:R-:W3:Y:S01]  /*4a90*/  @!UP2 LDCU UR5, c[0x0][0xb0c] ;  /* 0x00016180ff05a7ac */ /* 0x000ee20008000800 */
[----:B------:R-:W-:Y:S01]  /*4aa0*/  SHF.L.U32 R6, R15, 0x1f, RZ ;  /* 0x0000001f0f067819 */ /* 0x000fe200000006ff */
[----:B--2---:R-:W-:Y:S07]  /*4ab0*/  UIMAD.WIDE.U32 UR8, UR13, UR20, URZ ;  /* 0x000000140d0872a5 */ /* 0x004fee000f8e00ff */
[----:B------:R-:W-:Y:S01]  /*4ac0*/  @!UP2 UMOV UR4, UR9 ;  /* 0x000000090004ac82 */ /* 0x000fe20008000000 */
[----:B---3--:R-:W-:Y:S02]  /*4ad0*/  @!UP2 UISETP.NE.AND UP0, UPT, UR5, 0x1, UPT ;  /* 0x000000010500a88c */ /* 0x008fe4000bf05270 */
[----:B------:R-:W-:Y:S02]  /*4ae0*/  @!UP2 USHF.R.U32.HI UR4, URZ, UR21, UR4 ;  /* 0x00000015ff04a299 */ /* 0x000fe40008011604 */
[----:B------:R-:W-:Y:S02]  /*4af0*/  UIMAD.WIDE.U32 UR8, UR7, UR23, URZ ;  /* 0x00000017070872a5 */ /* 0x000fe4000f8e00ff */
[----:B------:R-:W-:Y:S02]  /*4b00*/  @!UP2 USEL UR10, UR13, UR4, !UP0 ;  /* 0x000000040d0aa287 */ /* 0x000fe4000c000000 */
[----:B------:R-:W-:Y:S03]  /*4b10*/  @!UP2 UISETP.NE.AND UP0, UPT, UR22, 0x1, UPT ;  /* 0x000000011600a88c */ /* 0x000fe6000bf05270 */
[----:B------:R-:W-:Y:S02]  /*4b20*/  @!UP2 UMOV UR6, UR9 ;  /* 0x000000090006ac82 */ /* 0x000fe40008000000 */
[----:B------:R-:W2:Y:S02]  /*4b30*/  @!UP2 LDCU UR4, c[0x0][0xb20] ;  /* 0x00016400ff04a7ac */ /* 0x000ea40008000800 */
[----:B--2---:R-:W-:Y:S04]  /*4b40*/  @!UP2 USHF.R.U32.HI UR6, URZ, UR4, UR6 ;  /* 0x00000004ff06a299 */ /* 0x004fe80008011606 */
[----:B------:R-:W-:Y:S04]  /*4b50*/  @!UP2 USEL UR6, UR7, UR6, !UP0 ;  /* 0x000000060706a287 */ /* 0x000fe8000c000000 */
[----:B------:R-:W-:Y:S02]  /*4b60*/  @!UP2 UIADD3 UR4, UPT, UPT, -UR10, UR6, URZ ;  /* 0x000000060a04a290 */ /* 0x000fe4000fffe1ff */
[----:B------:R-:W-:Y:S02]  /*4b70*/  @!UP2 UIADD3 UR6, UPT, UPT, UR10, -UR6, URZ ;  /* 0x800000060a06a290 */ /* 0x000fe4000fffe0ff */
[----:B------:R-:W-:Y:S02]  /*4b80*/  @!UP2 UIMAD UR13, UR4, UR5, UR13 ;  /* 0x00000005040da2a4 */ /* 0x000fe4000f8e020d */
[----:B------:R-:W-:Y:S01]  /*4b90*/  @!UP2 UIMAD UR7, UR6, UR22, UR7 ;  /* 0x000000160607a2a4 */ /* 0x000fe2000f8e0207 */
[----:B------:R-:W-:Y:S11]  /*4ba0*/  BRA.U UP3, `(.L_x_87) ;  /* 0x0000000103107547 */ /* 0x000ff6000b800000 */
[----:B------:R-:W-:Y:S04]  /*4bb0*/  MOV R7, UR34 ;  /* 0x0000002200077c02 */ /* 0x000fe80008000f00 */
[----:B------:R-:W-:Y:S04]  /*4bc0*/  SHF.L.U32 R7, R7, 0x1f, RZ ;  /* 0x0000001f07077819 */ /* 0x000fe800000006ff */
[----:B------:R-:W2:Y:S02]  /*4bd0*/  SYNCS.PHASECHK.TRANS64.TRYWAIT P2, [UR17+0xe8], R7 ;  /* 0x0000e807ff0075a7 */ /* 0x000ea40008041111 */
[----:B--2---:R-:W-:Y:S05]  /*4be0*/  @!P2 BRA `(.L_x_88) ;  /* 0x0000002c002ca947 */ /* 0x004fea0003800000 */
.L_x_87:
[----:B------:R-:W-:Y:S05]  /*4bf0*/  @!P1 BRA `(.L_x_89) ;  /* 0x0000000000309947 */ /* 0x000fea0003800000 */
[----:B------:R-:W-:Y:S01]  /*4c00*/  ISETP.NE.U32.AND P1, PT, R2, RZ, PT ;  /* 0x000000ff0200720c */ /* 0x000fe20003f25070 */
[----:B------:R-:W2:Y:S01]  /*4c10*/  LDCU.64 UR4, c[0x0][0x358] ;  /* 0x00006b00ff0477ac */ /* 0x000ea20008000a00 */
[----:B------:R-:W-:Y:S02]  /*4c20*/  IMAD.MOV.U32 R80, RZ, RZ, 0x1 ;  /* 0x00000001ff507424 */ /* 0x000fe400078e00ff */
[----:B------:R-:W-:Y:S11]  /*4c30*/  ISETP.NE.AND.EX P1, PT, R3, RZ, PT, P1 ;  /* 0x000000ff0300720c */ /* 0x000ff60003f25310 */
[----:B------:R-:W-:Y:S02]  /*4c40*/  @!UPT UIADD3 URZ, UPT, UPT, URZ, URZ, URZ ;  /* 0x000000fffffff290 */ /* 0x000fe4000fffe0ff */
[----:B------:R-:W3:Y:S01]  /*4c50*/  @P1 LDC.64 R8, c[0x0][0x888] ;  /* 0x00022200ff081b82 */ /* 0x000ee20000000a00 */
[----:B-1----:R-:W-:Y:S04]  /*4c60*/  @P1 IMAD R0, R4, UR36, RZ ;  /* 0x0000002404001c24 */ /* 0x002fe8000f8e02ff */
[----:B---3--:R-:W-:Y:S04]  /*4c70*/  @P1 IMAD.WIDE R8, R0, 0x4, R8 ;  /* 0x0000000400081825 */ /* 0x008fe800078e0208 */
[----:B------:R-:W-:Y:S01]  /*4c80*/  HFMA2 R0, -RZ, RZ, 0, 5.9604644775390625e-08 ;  /* 0x00000001ff007431 */ /* 0x000fe200000001ff */
[----:B--2--5:R2:W5:Y:S04]  /*4c90*/  @P1 LDG.E R39, desc[UR4][R8.64] ;  /* 0x0000000408271981 */ /* 0x024568000c1e1900 */
[----:B------:R-:W-:Y:S01]  /*4ca0*/  @!P1 PRMT R80, R0, 0x7610, R80 ;  /* 0x0000761000509816 */ /* 0x000fe20000000050 */
[----:B--2---:R-:W3:Y:S06]  /*4cb0*/  @!P1 LDC R39, c[0x0][0x880] ;  /* 0x00022000ff279b82 */ /* 0x004eec0000000800 */
.L_x_89:
[----:B---3-5:R-:W-:Y:S01]  /*4cc0*/  @!P0 ISETP.EQ.AND P1, PT, R39, RZ, PT ;  /* 0x000000ff2700820c */ /* 0x028fe20003f22270 */
[----:B------:R-:W-:Y:S01]  /*4cd0*/  @!UPT UIADD3 URZ, UPT, UPT, URZ, URZ, URZ ;  /* 0x000000fffffff290 */ /* 0x000fe2000fffe0ff */
[----:B------:R-:W-:Y:S11]  /*4ce0*/  @!P0 BRA `(.L_x_90) ;  /* 0x0000000000188947 */ /* 0x000ff60003800000 */
[----:B------:R-:W-:Y:S02]  /*4cf0*/  LOP3.LUT P0, RZ, R80, 0xff, RZ, 0xc0, !PT ;  /* 0x000000ff50ff7812 */ /* 0x000fe4000780c0ff */
[----:B------:R-:W-:Y:S04]  /*4d00*/  ISETP.NE.U32.AND P1, PT, R2, RZ, PT ;  /* 0x000000ff0200720c */ /* 0x000fe80003f25070 */
[----:B------:R-:W-:Y:S04]  /*4d10*/  ISETP.NE.AND.EX P1, PT, R3, RZ, PT, P1 ;  /* 0x000000ff0300720c */ /* 0x000fe80003f25310 */
[----:B------:R-:W-:Y:S03]  /*4d20*/  PLOP3.LUT P1, PT, P1, PT, PT, 0x8, 0x80 ;  /* 0x000000000080781c */ /* 0x000fe60000f2e170 */
[----:B------:R-:W-:Y:S11]  /*4d30*/  @P0 ISETP.EQ.AND P1, PT, R39, RZ, PT ;  /* 0x000000ff2700020c */ /* 0x000ff60003f22270 */
[----:B------:R-:W-:Y:S02]  /*4d40*/  @!UPT UIADD3 URZ, UPT, UPT, URZ, URZ, URZ ;  /* 0x000000fffffff290 */ /* 0x000fe4000fffe0ff */
.L_x_90:
[----:B------:R-:W2:Y:S01]  /*4d50*/  SYNCS.PHASECHK.TRANS64.TRYWAIT P0, [UR17+0xd8], R6 ;  /* 0x0000d806ff0075a7 */ /* 0x000ea20008001111 */
[----:B------:R-:W-:Y:S02]  /*4d60*/  ELECT P2, URZ, PT ;  /* 0x0000000000ff782f */ /* 0x000fe40003840000 */
[----:B------:R-:W-:Y:S01]  /*4d70*/  IADD3 R14, PT, PT, R14, 0x1, RZ ;  /* 0x000000010e0e7810 */ /* 0x000fe20007ffe0ff */
[----:B--2---:R-:W-:Y:S10]  /*4d80*/  @!P0 BRA `(.L_x_91) ;  /* 0x0000002800dc8947 */ /* 0x004ff40003800000 */
.L_x_160:
[----:B------:R-:W-:Y:S01]  /*4d90*/  PLOP3.LUT P1, PT, P1, P2, PT, 0xf2, 0x2f ;  /* 0x00000000002f781c */ /* 0x000fe20000f25e72 */
[----:B------:R-:W-:Y:S01]  /*4da0*/  UMOV UR18, 0x0 ;  /* 0x0000000000127882 */ /* 0x000fe20000000000 */
[----:B------:R-:W-:Y:S01]  /*4db0*/  UMOV UR19, 0x10000000 ;  /* 0x1000000000137882 */ /* 0x000fe20000000000 */
[----:B------:R-:W-:Y:S01]  /*4dc0*/  UMOV UR12, UR36 ;  /* 0x00000024000c7c82 */ /* 0x000fe20008000000 */
[----:B------:R-:W-:Y:S01]  /*4dd0*/  LOP3.LUT R15, R15, 0x1, RZ, 0x3c, !PT ;  /* 0x000000010f0f7812 */ /* 0x000fe200078e3cff */
[----:B------:R-:W-:Y:S01]  /*4de0*/  UPLOP3.LUT UP3, UPT, UPT, UPT, UPT, 0x80, 0x8 ;  /* 0x000000000008789c */ /* 0x000fe20003f6f070 */
[----:B------:R-:W-:Y:S07]  /*4df0*/  UMOV UR36, UR24 ;  /* 0x0000001800247c82 */ /* 0x000fee0008000000 */
[----:B-1----:R-:W-:Y:S01]  /*4e00*/  @!P1 IADD3 R6, P0, PT, R16, 0x580, RZ ;  /* 0x0000058010069810 */ /* 0x002fe20007f1e0ff */
[----:B------:R-:W-:Y:S03]  /*4e10*/  VOTEU.ALL UP0, P1 ;  /* 0x0000000000ff7886 */ /* 0x000fe60000800000 */
[----:B------:R-:W-:Y:S01]  /*4e20*/  @!P1 R2UR UR5, R6 ;  /* 0x00000000060592ca */ /* 0x000fe200000e0000 */
[----:B------:R-:W-:Y:S01]  /*4e30*/  @!P1 IMAD.X R0, RZ, RZ, R17, P0 ;  /* 0x000000ffff009224 */ /* 0x000fe200000e0611 */
[----:B------:R-:W-:Y:S01]  /*4e40*/  @!UP0 USHF.L.U32 UR10, UR45, 0x6, URZ ;  /* 0x000000062d0a8899 */ /* 0x000fe200080006ff */
[----:B------:R-:W-:Y:S01]  /*4e50*/  ISETP.NE.AND P0, PT, R14, 0x2, PT ;  /* 0x000000020e00780c */ /* 0x000fe20003f05270 */
[----:B------:R-:W-:Y:S02]  /*4e60*/  @!UP0 USHF.L.U32 UR11, UR46, 0x6, URZ ;  /* 0x000000062e0b8899 */ /* 0x000fe400080006ff */
[----:B------:R-:W-:Y:S01]  /*4e70*/  @!P1 R2UR UR4, R0 ;  /* 0x00000000000492ca */ /* 0x000fe200000e0000 */
[----:B------:R-:W-:Y:S01]  /*4e80*/  @!UP0 UIADD3 UR8, UPT, UPT, UR17, 0x200, URZ ;  /* 0x0000020011088890 */ /* 0x000fe2000fffe0ff */
[----:B------:R-:W-:Y:S01]  /*4e90*/  SEL R0, RZ, 0x1, P0 ;  /* 0x00000001ff007807 */ /* 0x000fe20000000000 */
[----:B------:R-:W-:Y:S01]  /*4ea0*/  @!UP0 UIADD3 UR9, UPT, UPT, UR17, 0xd0, URZ ;  /* 0x000000d011098890 */ /* 0x000fe2000fffe0ff */
[----:B------:R-:W-:Y:S01]  /*4eb0*/  SEL R14, R14, RZ, P0 ;  /* 0x000000ff0e0e7207 */ /* 0x000fe20000000000 */
[----:B------:R-:W-:Y:S01]  /*4ec0*/  VOTEU.ALL UP0, P1 ;  /* 0x0000000000ff7886 */ /* 0x000fe20000800000 */
[----:B------:R-:W-:Y:S01]  /*4ed0*/  LOP3.LUT R13, R13, R0, RZ, 0x3c, !PT ;  /* 0x000000000d0d7212 */ /* 0x000fe200078e3cff */
[----:B------:R-:W-:Y:S01]  /*4ee0*/  IMAD.U32 R6, RZ, RZ, UR5 ;  /* 0x00000005ff067e24 */ /* 0x000fe2000f8e00ff */
[----:B------:R-:W-:Y:S02]  /*4ef0*/  UIADD3 UR45, UPT, UPT, UR7, UR57, URZ ;  /* 0x00000039072d7290 */ /* 0x000fe4000fffe0ff */
[----:B------:R-:W-:Y:S03]  /*4f00*/  UIADD3 UR46, UPT, UPT, UR13, UR60, URZ ;  /* 0x0000003c0d2e7290 */ /* 0x000fe6000fffe0ff */
[----:B------:R-:W-:Y:S01]  /*4f10*/  IMAD.U32 R7, RZ, RZ, UR4 ;  /* 0x00000004ff077e24 */ /* 0x000fe2000f8e00ff */
[----:B------:R-:W-:Y:S04]  /*4f20*/  @!P1 R2UR UR4, R6 ;  /* 0x00000000060492ca */ /* 0x000fe800000e0000 */
[----:B------:R-:W-:Y:S11]  /*4f30*/  @!P1 R2UR UR5, R7 ;  /* 0x00000000070592ca */ /* 0x000ff600000e0000 */
[----:B------:R-:W-:Y:S02]  /*4f40*/  @!UPT UIADD3 URZ, UPT, UPT, URZ, URZ, URZ ;  /* 0x000000fffffff290 */ /* 0x000fe4000fffe0ff */
[----:B------:R2:W-:Y:S01]  /*4f50*/  @!UP0 UTMALDG.3D [UR8], [UR4], desc[UR18] ;  /* 0x00001208040085b4 */ /* 0x0005e20008011000 */
[----:B------:R2:W-:Y:S01]  /*4f60*/  @!P1 SYNCS.ARRIVE.TRANS64.RED.A0TR RZ, [UR17+0xd0], R12 ;  /* 0x0000d00cffff99a7 */ /* 0x0005e20008300411 */
[----:B------:R-:W-:Y:S01]  /*4f70*/  SYNCS.ARRIVE.TRANS64.RED.A1T0 RZ, [UR48], RZ ;  /* 0x000000ffffff79a7 */ /* 0x000fe20008100430 */
[----:B------:R-:W-:Y:S05]  /*4f80*/  BRA.U UP1, `(.L_x_92) ;  /* 0xfffffff5018c7547 */ /* 0x000fea000b83ffff */
[----:B------:R-:W-:Y:S07]  /*4f90*/  MOV R0, UR17 ;  /* 0x0000001100007c02 */ /* 0x000fee0008000f00 */
.L_x_93:
[----:B-1----:R-:W-:-:S04]  /*4fa0*/  SHF.L.U32 R2, R15, 0x1f, RZ ;  /* 0x0000001f0f027819 */ /* 0x002fc800000006ff */
[----:B------:R1:W3:Y:S03]  /*4fb0*/  SYNCS.PHASECHK.TRANS64.TRYWAIT P0, [R0+URZ+0xd8], R2 ;  /* 0x0000d802000075a7 */ /* 0x0002e600080011ff */
[----:B---3--:R-:W-:Y:S05]  /*4fc0*/  @!P0 NANOSLEEP.SYNCS 0x989680 ;  /* 0x009896800000895d */ /* 0x008fea0003900000 */
[----:B------:R-:W3:Y:S02]  /*4fd0*/  @!P0 SYNCS.PHASECHK.TRANS64 P0, [R0+URZ+0xd8], R2 ;  /* 0x0000d802000085a7 */ /* 0x000ee400080010ff */
[----:B--23--:R-:W-:Y:S05]  /*4fe0*/  @P0 EXIT ;  /* 0x000000000000094d */ /* 0x00cfea0003800000 */
[----:B------:R-:W-:Y:S05]  /*4ff0*/  BRA `(.L_x_93) ;  /* 0xfffffffc00e87947 */ /* 0x000fea000383ffff */
.L_x_84:
[----:B------:R-:W-:-:S06]  /*5000*/  UISETP.GE.AND UP0, UPT, UR22, 0x4, UPT ;  /* 0x000000041600788c */ /* 0x000fcc000bf06270 */
[----:B------:R-:W-:-:S13]  /*5010*/  PLOP3.LUT P0, PT, PT, PT, UP0, 0x80, 0x8 ;  /* 0x000000000008781c */ /* 0x000fda0003f0f008 */
[----:B------:R-:W-:Y:S05]  /*5020*/  @!P0 EXIT ;  /* 0x000000000000894d */ /* 0x000fea0003800000 */
[----:B------:R-:W-:Y:S01]  /*5030*/  BAR.SYNC.DEFER_BLOCKING 0x6, 0xa0 ;  /* 0x0182800000007b1d */ /* 0x000fe20000010000 */
[C---:B------:R-:W-:Y:S01]  /*5040*/  IMAD.SHL.U32 R7, R69.reuse, 0x40, RZ ;  /* 0x0000004045077824 */ /* 0x040fe200078e00ff */
[----:B------:R-:W-:Y:S01]  /*5050*/  CS2R R84, SRZ ;  /* 0x0000000000547805 */ /* 0x000fe2000001ff00 */
[C---:B------:R-:W-:Y:S01]  /*5060*/  IMAD.SHL.U32 R4, R69.reuse, 0x20, RZ ;  /* 0x0000002045047824 */ /* 0x040fe200078e00ff */
[----:B------:R-:W-:Y:S01]  /*5070*/  CS2R R82, SRZ ;  /* 0x0000000000527805 */ /* 0x000fe2000001ff00 */
[----:B------:R-:W-:Y:S01]  /*5080*/  IMAD.SHL.U32 R5, R69, 0x8, RZ ;  /* 0x0000000845057824 */ /* 0x000fe200078e00ff */
[----:B------:R-:W-:Y:S01]  /*5090*/  UMOV UR44, 0x400 ;  /* 0x00000400002c7882 */ /* 0x000fe20000000000 */
[----:B------:R-:W-:Y:S01]  /*50a0*/  LOP3.LUT R6, R7, 0x180, RZ, 0xc0, !PT ;  /* 0x0000018007067812 */ /* 0x000fe200078ec0ff */
[----:B------:R-:W-:Y:S01]  /*50b0*/  ULEA UR44, UR48, UR44, 0x18 ;  /* 0x0000002c302c7291 */ /* 0x000fe2000f8ec0ff */
[----:B------:R-:W-:Y:S01]  /*50c0*/  LOP3.LUT R4, R4, 0xc00, RZ, 0xc0, !PT ;  /* 0x00000c0004047812 */ /* 0x000fe200078ec0ff */
[----:B------:R-:W1:Y:S01]  /*50d0*/  LDC.64 R74, c[0x0][0x888] ;  /* 0x00022200ff4a7b82 */ /* 0x000e620000000a00 */
[----:B------:R-:W-:Y:S01]  /*50e0*/  LOP3.LUT R5, R6, 0x30, R5, 0xf8, !PT ;  /* 0x0000003006057812 */ /* 0x000fe200078ef805 */
[C---:B------:R-:W-:Y:S01]  /*50f0*/  IMAD.SHL.U32 R6, R69.reuse, 0x2, RZ ;  /* 0x0000000245067824 */ /* 0x040fe200078e00ff */
[--C-:B------:R-:W-:Y:S01]  /*5100*/  LOP3.LUT R4, R4, 0x40, R7.reuse, 0xf8, !PT ;  /* 0x0000004004047812 */ /* 0x100fe200078ef807 */
[C---:B------:R-:W-:Y:S01]  /*5110*/  IMAD.U32 R37, R69.reuse, 0x10000, RZ ;  /* 0x0001000045257824 */ /* 0x040fe200078e00ff */
[----:B------:R-:W-:Y:S01]  /*5120*/  UIADD3 UR4, UPT, UPT, UR44, 0x1200, URZ ;  /* 0x000012002c047890 */ /* 0x000fe2000fffe0ff */
[----:B------:R-:W-:Y:S01]  /*5130*/  IMAD.SHL.U32 R78, R69, 0x10, RZ ;  /* 0x00000010454e7824 */ /* 0x000fe200078e00ff */
[----:B------:R-:W-:Y:S01]  /*5140*/  LOP3.LUT R5, R5, 0x20, R6, 0x78, !PT ;  /* 0x0000002005057812 */ /* 0x000fe200078e7806 */
[----:B------:R-:W2:Y:S01]  /*5150*/  LDC.64 R76, c[0x0][0x890] ;  /* 0x00022400ff4c7b82 */ /* 0x000ea20000000a00 */
[----:B------:R-:W-:Y:S01]  /*5160*/  LOP3.LUT R4, R4, 0x200, R7, 0xf8, !PT ;  /* 0x0000020004047812 */ /* 0x000fe200078ef807 */
[----:B------:R-:W-:Y:S01]  /*5170*/  IMAD.MOV.U32 R36, RZ, RZ, RZ ;  /* 0x000000ffff247224 */ /* 0x000fe200078e00ff */
[----:B------:R-:W-:Y:S01]  /*5180*/  LOP3.LUT R37, R37, 0x600000, RZ, 0xc0, !PT ;  /* 0x0060000025257812 */ /* 0x000fe200078ec0ff */
[----:B------:R-:W-:Y:S01]  /*5190*/  IMAD.U32 R86, RZ, RZ, UR4 ;  /* 0x00000004ff567e24 */ /* 0x000fe2000f8e00ff */
[----:B------:R-:W-:Y:S01]  /*51a0*/  LOP3.LUT R79, R4, R5, RZ, 0xfc, !PT ;  /* 0x00000005044f7212 */ /* 0x000fe200078efcff */
[----:B------:R-:W3:Y:S01]  /*51b0*/  LDS R0, [UR44+0x1a0] ;  /* 0x0001a02cff007984 */ /* 0x000ee20008000800 */
[----:B------:R-:W-:Y:S01]  /*51c0*/  LOP3.LUT R78, R78, 0x20, RZ, 0xc0, !PT ;  /* 0x000000204e4e7812 */ /* 0x000fe200078ec0ff */
[----:B------:R-:W4:Y:S01]  /*51d0*/  LDC.64 R72, c[0x0][0x8b0] ;  /* 0x00022c00ff487b82 */ /* 0x000f220000000a00 */
[----:B------:R-:W1:Y:S01]  /*51e0*/  LDCU UR50, c[0x0][0x370] ;  /* 0x00006e00ff3277ac */ /* 0x000e620008000800 */
[----:B------:R-:W-:Y:S01]  /*51f0*/  VIADD R4, R79, UR44 ;  /* 0x0000002c4f047c36 */ /* 0x000fe20008000000 */
[----:B------:R-:W1:Y:S04]  /*5200*/  LDCU.64 UR62, c[0x0][0x348] ;  /* 0x00006900ff3e77ac */ /* 0x000e680008000a00 */
[----:B------:R-:W-:Y:S01]  /*5210*/  IADD3 R78, PT, PT, -R78, 0x200, R4 ;  /* 0x000002004e4e7810 */ /* 0x000fe20007ffe104 */
[----:B------:R-:W1:Y:S01]  /*5220*/  LDC.64 R70, c[0x0][0x8a8] ;  /* 0x00022a00ff467b82 */ /* 0x000e620000000a00 */
[----:B------:R-:W1:Y:S01]  /*5230*/  LDCU UR41, c[0x0][0xb0c] ;  /* 0x00016180ff2977ac */ /* 0x000e620008000800 */
[----:B------:R-:W1:Y:S01]  /*5240*/  LDCU UR39, c[0x0][0xb30] ;  /* 0x00016600ff2777ac */ /* 0x000e620008000800 */
[----:B------:R-:W1:Y:S01]  /*5250*/  LDCU.64 UR58, c[0x0][0x888] ;  /* 0x00011100ff3a77ac */ /* 0x000e620008000a00 */
[----:B------:R-:W1:Y:S01]  /*5260*/  LDCU.64 UR42, c[0x0][0xb28] ;  /* 0x00016500ff2a77ac */ /* 0x000e620008000a00 */
[----:B------:R-:W1:Y:S01]  /*5270*/  LDCU.128 UR52, c[0x0][0xb10] ;  /* 0x00016200ff3477ac */ /* 0x000e620008000c00 */
[----:B------:R-:W1:Y:S01]  /*5280*/  LDCU UR49, c[0x0][0x374] ;  /* 0x00006e80ff3177ac */ /* 0x000e620008000800 */
[----:B------:R-:W-:Y:S01]  /*5290*/  UIADD3 UR56, UPT, UPT, UR44, 0x200, URZ ;  /* 0x000002002c387890 */ /* 0x000fe2000fffe0ff */
[----:B---3--:R-:W-:-:S11]  /*52a0*/  IMAD.IADD R37, R0, 0x1, R37 ;  /* 0x0000000100257824 */ /* 0x008fd600078e0225 */
.L_x_111:
[----:B------:R-:W-:Y:S02]  /*52b0*/  LEA R3, R82, UR44, 0x3 ;  /* 0x0000002c52037c11 */ /* 0x000fe4000f8e18ff */
[----:B------:R-:W-:Y:S02]  /*52c0*/  SHF.L.U32 R0, R84, 0x1f, RZ ;  /* 0x0000001f54007819 */ /* 0x000fe400000006ff */
[----:B-1----:R-:W-:Y:S02]  /*52d0*/  LEA R4, R82, UR44, 0x4 ;  /* 0x0000002c52047c11 */ /* 0x002fe4000f8e20ff */
[----:B------:R-:W3:Y:S02]  /*52e0*/  SYNCS.PHASECHK.TRANS64.TRYWAIT P0, [R3+URZ+0xf0], R0 ;  /* 0x0000f000030075a7 */ /* 0x000ee400080011ff */
[----:B--23--:R-:W-:Y:S05]  /*52f0*/  @!P0 BRA `(.L_x_94) ;  /* 0x0000002400988947 */ /* 0x00cfea0003800000 */
.L_x_161:
[----:B------:R-:W1:Y:S01]  /*5300*/  LDS.128 R4, [R4+0x180] ;  /* 0x0001800004047984 */ /* 0x000e620000000c00 */
[----:B------:R-:W-:Y:S01]  /*5310*/  UISETP.GE.AND UP0, UPT, UR40, 0x1, UPT ;  /* 0x000000012800788c */ /* 0x000fe2000bf06270 */
[----:B------:R-:W-:Y:S01]  /*5320*/  @!PT LDS RZ, [RZ] ;  /* 0x00000000fffff984 */ /* 0x000fe20000000800 */
[----:B------:R-:W-:Y:S01]  /*5330*/  @!PT LDS RZ, [RZ] ;  /* 0x00000000fffff984 */ /* 0x000fe20000000800 */
[----:B------:R-:W-:Y:S01]  /*5340*/  @!PT LDS RZ, [RZ] ;  /* 0x00000000fffff984 */ /* 0x000fe20000000800 */
[----:B------:R-:W-:Y:S01]  /*5350*/  @!PT LDS RZ, [RZ] ;  /* 0x00000000fffff984 */ /* 0x000fe20000000800 */
[----:B------:R2:W-:Y:S06]  /*5360*/  MEMBAR.ALL.CTA ;  /* 0x0000000000007992 */ /* 0x0005ec0000008000 */
[----:B--2---:R-:W2:Y:S01]  /*5370*/  FENCE.VIEW.ASYNC.S ;  /* 0x00000000000073c6 */ /* 0x004ea20000000000 */
[----:B-1----:R-:W-:Y:S11]  /*5380*/  LOP3.LUT P0, RZ, R6, 0x1, RZ, 0xc0, !PT ;  /* 0x0000000106ff7812 */ /* 0x002ff6000780c0ff */
[----:B------:R-:W-:Y:S02]  /*5390*/  @!UPT UIADD3 URZ, UPT, UPT, URZ, URZ, URZ ;  /* 0x000000fffffff290 */ /* 0x000fe4000fffe0ff */
[----:B--2---:R-:W-:Y:S01]  /*53a0*/  VOTEU.ANY UP1, P0 ;  /* 0x0000000000ff7886 */ /* 0x004fe20000020100 */
[----:B------:R-:W-:Y:S01]  /*53b0*/  PLOP3.LUT P0, PT, PT, PT, UP1, 0x80, 0x8 ;  /* 0x000000000008781c */ /* 0x000fe20003f0f018 */
[----:B------:R-:W-:Y:S11]  /*53c0*/  UP2UR UR47, UPR, URZ, 0x2 ;  /* 0x00000002ff2f7883 */ /* 0x000ff60008000000 */
[----:B------:R-:W-:Y:S01]  /*53d0*/  @!UPT UIADD3 URZ, UPT, UPT, URZ, URZ, URZ ;  /* 0x000000fffffff290 */ /* 0x000fe2000fffe0ff */
[----:B---3--:R-:W-:Y:S02]  /*53e0*/  @P0 SHF.R.U32.HI R0, RZ, 0x10, R5 ;  /* 0x00000010ff000819 */ /* 0x008fe40000011605 */
        /* <DEDUP_REMOVED lines=12> */
[----:B------:R-:W2:Y:S01]  /*54b0*/  LDCU UR12, c[0x0][0xb20] ;  /* 0x00016400ff0c77ac */ /* 0x000ea20008000800 */
[----:B------:R-:W-:Y:S02]  /*54c0*/  UIMAD.WIDE.U32 UR4, UR49, UR55, URZ ;  /* 0x00000037310472a5 */ /* 0x000fe4000f8e00ff */
[----:B------:R-:W-:Y:S02]  /*54d0*/  UIMAD.WIDE.U32 UR6, UR50, UR52, URZ ;  /* 0x00000034320672a5 */ /* 0x000fe4000f8e00ff */
[----:B------:R-:W-:Y:S02]  /*54e0*/  UISETP.NE.AND UP0, UPT, UR54, 0x1, UPT ;  /* 0x000000013600788c */ /* 0x000fe4000bf05270 */
[----:B------:R-:W-:Y:S02]  /*54f0*/  UIMAD.WIDE.U32 UR8, UR37, UR55, URZ ;  /* 0x00000037250872a5 */ /* 0x000fe4000f8e00ff */
[----:B------:R-:W-:Y:S02]  /*5500*/  UIMAD.WIDE.U32 UR10, UR38, UR52, URZ ;  /* 0x00000034260a72a5 */ /* 0x000fe4000f8e00ff */
[----:B------:R-:W-:Y:S02]  /*5510*/  UISETP.NE.AND UP1, UPT, UR41, 0x1, UPT ;  /* 0x000000012900788c */ /* 0x000fe4000bf25270 */
[----:B------:R-:W-:Y:S01]  /*5520*/  UISETP.NE.AND UP2, UPT, UR40, 0x1, UPT ;  /* 0x000000012800788c */ /* 0x000fe2000bf45270 */
[----:B------:R-:W-:Y:S02]  /*5530*/  UMOV UR4, UR5 ;  /* 0x0000000500047c82 */ /* 0x000fe40008000000 */
[----:B--2---:R-:W-:Y:S03]  /*5540*/  USHF.R.U32.HI UR5, URZ, UR12, UR4 ;  /* 0x0000000cff057299 */ /* 0x004fe60008011604 */
[----:B------:R-:W-:Y:S02]  /*5550*/  UMOV UR4, UR7 ;  /* 0x0000000700047c82 */ /* 0x000fe40008000000 */
[----:B------:R-:W-:Y:S02]  /*5560*/  USHF.R.U32.HI UR7, URZ, UR53, UR4 ;  /* 0x00000035ff077299 */ /* 0x000fe40008011604 */
[----:B------:R-:W-:Y:S02]  /*5570*/  USEL UR4, UR49, UR5, !UP0 ;  /* 0x0000000531047287 */ /* 0x000fe4000c000000 */
[----:B------:R-:W-:Y:S01]  /*5580*/  USEL UR7, UR50, UR7, !UP1 ;  /* 0x0000000732077287 */ /* 0x000fe2000c800000 */
[----:B------:R-:W-:Y:S01]  /*5590*/  UMOV UR5, UR9 ;  /* 0x0000000900057c82 */ /* 0x000fe20008000000 */
[----:B------:R-:W-:Y:S02]  /*55a0*/  UIMAD.WIDE.U32 UR8, UR4, UR42, URZ ;  /* 0x0000002a040872a5 */ /* 0x000fe4000f8e00ff */
[----:B------:R-:W-:Y:S03]  /*55b0*/  USHF.R.U32.HI UR6, URZ, UR12, UR5 ;  /* 0x0000000cff067299 */ /* 0x000fe60008011605 */
[----:B------:R-:W-:Y:S01]  /*55c0*/  UMOV UR5, UR11 ;  /* 0x0000000b00057c82 */ /* 0x000fe20008000000 */
[----:B------:R-:W-:Y:S02]  /*55d0*/  UIMAD.WIDE.U32 UR10, UR7, UR42, URZ ;  /* 0x0000002a070a72a5 */ /* 0x000fe4000f8e00ff */
[----:B------:R-:W-:Y:S02]  /*55e0*/  USHF.R.U32.HI UR12, URZ, UR53, UR5 ;  /* 0x00000035ff0c7299 */ /* 0x000fe40008011605 */
[----:B------:R-:W-:Y:S01]  /*55f0*/  USEL UR6, UR37, UR6, !UP0 ;  /* 0x0000000625067287 */ /* 0x000fe2000c000000 */
[----:B------:R-:W-:Y:S02]  /*5600*/  UMOV UR5, UR9 ;  /* 0x0000000900057c82 */ /* 0x000fe40008000000 */
[----:B------:R-:W-:Y:S01]  /*5610*/  UMOV UR10, UR11 ;  /* 0x0000000b000a7c82 */ /* 0x000fe20008000000 */
[----:B------:R-:W-:Y:S02]  /*5620*/  @UP2 USHF.R.U32.HI UR4, URZ, UR43, UR5 ;  /* 0x0000002bff042299 */ /* 0x000fe40008011605 */
[----:B------:R-:W-:Y:S02]  /*5630*/  @UP2 USHF.R.U32.HI UR7, URZ, UR43, UR10 ;  /* 0x0000002bff072299 */ /* 0x000fe4000801160a */
[----:B------:R-:W-:Y:S02]  /*5640*/  UIMAD UR4, UR40, UR4, URZ ;  /* 0x00000004280472a4 */ /* 0x000fe4000f8e02ff */
[----:B------:R-:W-:Y:S02]  /*5650*/  UIMAD.WIDE.U32 UR10, UR6, UR42, URZ ;  /* 0x0000002a060a72a5 */ /* 0x000fe4000f8e00ff */
[----:B------:R-:W-:Y:S02]  /*5660*/  USEL UR5, UR38, UR12, !UP1 ;  /* 0x0000000c26057287 */ /* 0x000fe4000c800000 */
[----:B------:R-:W-:Y:S02]  /*5670*/  UIMAD UR8, UR40, UR7, URZ ;  /* 0x00000007280872a4 */ /* 0x000fe4000f8e02ff */
[----:B------:R-:W-:Y:S03]  /*5680*/  UISETP.GE.AND UP0, UPT, UR6, UR4, UPT ;  /* 0x000000040600728c */ /* 0x000fe6000bf06270 */
[----:B------:R-:W-:Y:S01]  /*5690*/  UMOV UR4, UR11 ;  /* 0x0000000b00047c82 */ /* 0x000fe20008000000 */
[----:B------:R-:W-:Y:S02]  /*56a0*/  UISETP.GE.OR UP0, UPT, UR5, UR8, UP0 ;  /* 0x000000080500728c */ /* 0x000fe40008706670 */
[----:B------:R-:W-:Y:S02]  /*56b0*/  USHF.R.U32.HI UR4, URZ, UR43, UR4 ;  /* 0x0000002bff047299 */ /* 0x000fe40008011604 */
[----:B------:R-:W-:Y:S02]  /*56c0*/  UIMAD.WIDE.U32 UR8, UR5, UR42, URZ ;  /* 0x0000002a050872a5 */ /* 0x000fe4000f8e00ff */
[----:B------:R-:W-:Y:S02]  /*56d0*/  USEL UR11, UR6, UR4, !UP2 ;  /* 0x00000004060b7287 */ /* 0x000fe4000d000000 */
[----:B------:R-:W-:Y:S02]  /*56e0*/  UIADD3 UR8, UPT, UPT, -UR5, URZ, URZ ;  /* 0x000000ff05087290 */ /* 0x000fe4000fffe1ff */
[----:B------:R-:W-:Y:S01]  /*56f0*/  UIADD3 UR10, UPT, UPT, -UR11, URZ, URZ ;  /* 0x000000ff0b0a7290 */ /* 0x000fe2000fffe1ff */
[----:B------:R-:W-:Y:S01]  /*5700*/  @!UP0 UMOV UR4, UR9 ;  /* 0x0000000900048c82 */ /* 0x000fe20008000000 */
[----:B------:R-:W-:Y:S02]  /*5710*/  UIADD3 UR9, UPT, UPT, -UR6, URZ, URZ ;  /* 0x000000ff06097290 */ /* 0x000fe4000fffe1ff */
[----:B------:R-:W-:Y:S02]  /*5720*/  @!UP0 USHF.R.U32.HI UR4, URZ, UR43, UR4 ;  /* 0x0000002bff048299 */ /* 0x000fe40008011604 */
[----:B------:R-:W-:Y:S02]  /*5730*/  UIMAD UR10, UR40, UR10, UR6 ;  /* 0x0000000a280a72a4 */ /* 0x000fe4000f8e0206 */
[----:B------:R-:W-:Y:S04]  /*5740*/  @!UP0 USEL UR4, UR5, UR4, !UP2 ;  /* 0x0000000405048287 */ /* 0x000fe8000d000000 */
[----:B------:R-:W-:Y:S02]  /*5750*/  @!UP0 UIMAD UR10, UR7, UR10, UR4 ;  /* 0x0000000a070a82a4 */ /* 0x000fe4000f8e0204 */
[----:B------:R-:W-:Y:S02]  /*5760*/  @!UP0 UIADD3 UR11, UPT, UPT, UR11, -UR4, URZ ;  /* 0x800000040b0b8290 */ /* 0x000fe4000fffe0ff */
[----:B------:R-:W-:Y:S02]  /*5770*/  UIMAD UR7, UR41, UR8, UR38 ;  /* 0x00000008290772a4 */ /* 0x000fe4000f8e0226 */
[----:B------:R-:W-:Y:S02]  /*5780*/  @!UP0 UIMAD UR6, UR11, UR40, UR5 ;  /* 0x000000280b0682a4 */ /* 0x000fe4000f8e0205 */
[----:B------:R-:W-:Y:S01]  /*5790*/  UIMAD UR4, UR54, UR9, UR37 ;  /* 0x00000009360472a4 */ /* 0x000fe2000f8e0225 */
[----:B------:R-:W-:Y:S02]  /*57a0*/  @!UP0 UMOV UR5, UR10 ;  /* 0x0000000a00058c82 */ /* 0x000fe40008000000 */
[----:B------:R-:W-:Y:S02]  /*57b0*/  UIMAD UR38, UR5, UR41, UR7 ;  /* 0x00000029052672a4 */ /* 0x000fe4000f8e0207 */
[----:B------:R-:W-:Y:S11]  /*57c0*/  UIMAD UR37, UR6, UR54, UR4 ;  /* 0x00000036062572a4 */ /* 0x000ff6000f8e0204 */
[----:B------:R-:W-:Y:S01]  /*57d0*/  @!UPT UIADD3 URZ, UPT, UPT, URZ, URZ, URZ ;  /* 0x000000fffffff290 */ /* 0x000fe2000fffe0ff */
.L_x_95:
[----:B------:R-:W-:Y:S01]  /*57e0*/  UISETP.NE.AND UP0, UPT, UR39, 0x1, UPT ;  /* 0x000000012700788c */ /* 0x000fe2000bf05270 */
[----:B------:R-:W-:Y:S10]  /*57f0*/  IADD3 R82, PT, PT, R82, 0x1, RZ ;  /* 0x0000000152527810 */ /* 0x000ff40007ffe0ff */
[----:B------:R-:W2:Y:S01]  /*5800*/  @!UP0 LDCU.128 UR12, c[0x0][0xb10] ;  /* 0x00016200ff0c87ac */ /* 0x000ea20008000c00 */
[----:B------:R-:W3:Y:S01]  /*5810*/  @!UP0 LDCU UR5, c[0x0][0xb0c] ;  /* 0x00016180ff0587ac */ /* 0x000ee20008000800 */
[----:B------:R-:W4:Y:S01]  /*5820*/  @!UP0 LDCU UR10, c[0x0][0xb20] ;  /* 0x00016400ff0a87ac */ /* 0x000f220008000800 */
[----:B--2---:R-:W-:Y:S02]  /*5830*/  UIMAD.WIDE.U32 UR8, UR38, UR12, URZ ;  /* 0x0000000c260872a5 */ /* 0x004fe4000f8e00ff */
[----:B------:R-:W-:Y:S02]  /*5840*/  UIMAD.WIDE.U32 UR6, UR37, UR15, URZ ;  /* 0x0000000f250672a5 */ /* 0x000fe4000f8e00ff */
[----:B------:R-:W-:Y:S03]  /*5850*/  @!UP0 UISETP.NE.AND UP1, UPT, UR14, 0x1, UPT ;  /* 0x000000010e00888c */ /* 0x000fe6000bf25270 */
[----:B------:R-:W-:Y:S01]  /*5860*/  @!UP0 UMOV UR4, UR9 ;  /* 0x0000000900048c82 */ /* 0x000fe20008000000 */
[----:B---3--:R-:W-:Y:S02]  /*5870*/  @!UP0 UISETP.NE.AND UP2, UPT, UR5, 0x1, UPT ;  /* 0x000000010500888c */ /* 0x008fe4000bf45270 */
[----:B------:R-:W-:Y:S01]  /*5880*/  @!UP0 USHF.R.U32.HI UR4, URZ, UR13, UR4 ;  /* 0x0000000dff048299 */ /* 0x000fe20008011604 */
[----:B------:R-:W-:Y:S02]  /*5890*/  @!UP0 UMOV UR6, UR7 ;  /* 0x0000000700068c82 */ /* 0x000fe40008000000 */
[----:B----4-:R-:W-:Y:S02]  /*58a0*/  @!UP0 USHF.R.U32.HI UR6, URZ, UR10, UR6 ;  /* 0x0000000aff068299 */ /* 0x010fe40008011606 */
[----:B------:R-:W-:Y:S02]  /*58b0*/  @!UP0 USEL UR7, UR38, UR4, !UP2 ;  /* 0x0000000426078287 */ /* 0x000fe4000d000000 */
[----:B------:R-:W-:Y:S04]  /*58c0*/  @!UP0 USEL UR6, UR37, UR6, !UP1 ;  /* 0x0000000625068287 */ /* 0x000fe8000c800000 */
[----:B------:R-:W-:Y:S02]  /*58d0*/  @!UP0 UIADD3 UR4, UPT, UPT, -UR7, UR6, URZ ;  /* 0x0000000607048290 */ /* 0x000fe4000fffe1ff */
[----:B------:R-:W-:Y:S02]  /*58e0*/  @!UP0 UIADD3 UR6, UPT, UPT, UR7, -UR6, URZ ;  /* 0x8000000607068290 */ /* 0x000fe4000fffe0ff */
[----:B------:R-:W-:Y:S02]  /*58f0*/  @!UP0 UIMAD UR38, UR4, UR5, UR38 ;  /* 0x00000005042682a4 */ /* 0x000fe4000f8e0226 */
[----:B------:R-:W-:Y:S02]  /*5900*/  @!UP0 UIMAD UR37, UR6, UR14, UR37 ;  /* 0x0000000e062582a4 */ /* 0x000fe4000f8e0225 */
[----:B------:R-:W-:Y:S09]  /*5910*/  ULOP3.LUT UP0, URZ, UR56, 0x1b0, URZ, 0xc0, !UPT ;  /* 0x000001b038ff7892 */ /* 0x000ff2000f80c0ff */
[----:B------:R-:W-:Y:S05]  /*5920*/  BRA.U !UP0, `(.L_x_96) ;  /* 0x0000000108407547 */ /* 0x000fea000b800000 */
[----:B------:R-:W2:Y:S01]  /*5930*/  LDCU.64 UR8, c[0x4][0x80] ;  /* 0x01001000ff0877ac */ /* 0x000ea20008000a00 */
[----:B------:R-:W-:Y:S01]  /*5940*/  MOV R3, 0x0 ;  /* 0x0000000000037802 */ /* 0x000fe20000000f00 */
[----:B------:R-:W-:Y:S02]  /*5950*/  HFMA2 R12, -RZ, RZ, 0, 5.9604644775390625e-08 ;  /* 0x00000001ff0c7431 */ /* 0x000fe400000001ff */
[----:B------:R-:W-:Y:S02]  /*5960*/  IMAD.MOV.U32 R8, RZ, RZ, 0x70 ;  /* 0x00000070ff087424 */ /* 0x000fe400078e00ff */
[----:B------:R-:W-:Y:S01]  /*5970*/  IMAD.MOV.U32 R13, RZ, RZ, RZ ;  /* 0x000000ffff0d7224 */ /* 0x000fe200078e00ff */
[----:B------:R-:W3:Y:S01]  /*5980*/  LDCU.64 UR6, c[0x4][0x88] ;  /* 0x01001100ff0677ac */ /* 0x000ee20008000a00 */
[----:B------:R-:W4:Y:S01]  /*5990*/  LDC.64 R2, c[0x4][R3] ;  /* 0x0100000003027b82 */ /* 0x000f220000000a00 */
[----:B------:R-:W1:Y:S01]  /*59a0*/  LDCU.64 UR4, c[0x4][0x8] ;  /* 0x01000100ff0477ac */ /* 0x000e620008000a00 */
[----:B--2---:R-:W-:Y:S01]  /*59b0*/  MOV R5, UR9 ;  /* 0x0000000900057c02 */ /* 0x004fe20008000f00 */
[----:B------:R-:W-:Y:S01]  /*59c0*/  IMAD.U32 R4, RZ, RZ, UR8 ;  /* 0x00000008ff047e24 */ /* 0x000fe2000f8e00ff */
[----:B---3--:R-:W-:Y:S01]  /*59d0*/  MOV R7, UR7 ;  /* 0x0000000700077c02 */ /* 0x008fe20008000f00 */
[----:B------:R-:W-:Y:S01]  /*59e0*/  IMAD.U32 R6, RZ, RZ, UR6 ;  /* 0x00000006ff067e24 */ /* 0x000fe2000f8e00ff */
[----:B-1----:R-:W-:Y:S01]  /*59f0*/  MOV R11, UR5 ;  /* 0x00000005000b7c02 */ /* 0x002fe20008000f00 */
[----:B------:R-:W-:Y:S02]  /*5a00*/  IMAD.U32 R10, RZ, RZ, UR4 ;  /* 0x00000004ff0a7e24 */ /* 0x000fe4000f8e00ff */
[----:B------:R-:W-:Y:S07]  /*5a10*/  LEPC R20, `(.L_x_96) ;  /* 0x000000001014794e */ /* 0x000fee0000000000 */
[----:B----45:R-:W-:Y:S05]  /*5a20*/  CALL.ABS.NOINC R2 ;  /* 0x0000000002007343 */ /* 0x030fea0003c00000 */
.L_x_96:
[----:B------:R-:W-:Y:S01]  /*5a30*/  LOP3.LUT P0, RZ, R86, 0x1b0, RZ, 0xc0, !PT ;  /* 0x000001b056ff7812 */ /* 0x000fe2000780c0ff */
[----:B------:R-:W-:Y:S11]  /*5a40*/  BSSY.RECONVERGENT B6, `(.L_x_97) ;  /* 0x0000013000067945 */ /* 0x000ff60003800200 */
[----:B------:R-:W-:Y:S01]  /*5a50*/  @!UPT UIADD3 URZ, UPT, UPT, URZ, URZ, URZ ;  /* 0x000000fffffff290 */ /* 0x000fe2000fffe0ff */
[----:B------:R-:W-:Y:S05]  /*5a60*/  @!P0 BRA `(.L_x_98) ;  /* 0x0000000000408947 */ /* 0x000fea0003800000 */
        /* <DEDUP_REMOVED lines=16> */
.L_x_98:
[----:B------:R-:W-:Y:S05]  /*5b70*/  BSYNC.RECONVERGENT B6 ;  /* 0x0000000000067941 */ /* 0x000fea0003800200 */
.L_x_97:
[----:B------:R-:W-:Y:S01]  /*5b80*/  ISETP.NE.U32.AND P3, PT, R76, RZ, PT ;  /* 0x000000ff4c00720c */ /* 0x000fe20003f65070 */
[----:B------:R-:W-:Y:S01]  /*5b90*/  UISETP.NE.AND UP1, UPT, UR61, URZ, UPT ;  /* 0x000000ff3d00728c */ /* 0x000fe2000bf25270 */
[----:B------:R-:W-:Y:S02]  /*5ba0*/  ISETP.NE.U32.AND P4, PT, R72, RZ, PT ;  /* 0x000000ff4800720c */ /* 0x000fe40003f85070 */
[----:B------:R-:W-:Y:S02]  /*5bb0*/  ISETP.NE.AND.EX P3, PT, R77, RZ, PT, P3 ;  /* 0x000000ff4d00720c */ /* 0x000fe40003f65330 */
[----:B------:R-:W-:Y:S02]  /*5bc0*/  PLOP3.LUT P1, PT, PT, PT, PT, 0x8, 0x80 ;  /* 0x000000000080781c */ /* 0x000fe40003f2e170 */
[----:B------:R-:W-:Y:S02]  /*5bd0*/  PLOP3.LUT P0, PT, PT, PT, UP1, 0x80, 0x8 ;  /* 0x000000000008781c */ /* 0x000fe40003f0f018 */
[----:B------:R-:W-:Y:S02]  /*5be0*/  ISETP.NE.AND.EX P4, PT, R73, RZ, PT, P4 ;  /* 0x000000ff4900720c */ /* 0x000fe40003f85340 */
[----:B------:R-:W2:Y:S09]  /*5bf0*/  @UP1 LDCU.64 UR4, c[0x0][0x888] ;  /* 0x00011100ff0417ac */ /* 0x000eb20008000a00 */
[----:B------:R-:W-:Y:S01]  /*5c00*/  @P0 PLOP3.LUT P1, PT, P3, PT, PT, 0x80, 0x8 ;  /* 0x000000000008081c */ /* 0x000fe20001f2f070 */
[----:B--2---:R-:W-:Y:S04]  /*5c10*/  @UP1 UISETP.NE.U32.AND UP0, UPT, UR4, URZ, UPT ;  /* 0x000000ff0400128c */ /* 0x004fe8000bf05070 */
[----:B------:R-:W-:Y:S04]  /*5c20*/  @UP1 UISETP.NE.AND.EX UP0, UPT, UR5, URZ, UPT, UP0 ;  /* 0x000000ff0500128c */ /* 0x000fe8000bf05300 */
[----:B------:R-:W-:Y:S01]  /*5c30*/  @UP1 USEL UR4, URZ, 0xffffffff, UP0 ;  /* 0xffffffffff041887 */ /* 0x000fe20008000000 */
[----:B------:R-:W-:Y:S11]  /*5c40*/  @!P3 BRA `(.L_x_99) ;  /* 0x000000000030b947 */ /* 0x000ff60003800000 */
        /* <DEDUP_REMOVED lines=12> */
.L_x_99:
[----:B------:R-:W-:Y:S05]  /*5d10*/  @!P4 BRA `(.L_x_100) ;  /* 0x000000000024c947 */ /* 0x000fea0003800000 */
[----:B------:R-:W-:Y:S01]  /*5d20*/  ISETP.NE.U32.AND P2, PT, R70, RZ, PT ;  /* 0x000000ff4600720c */ /* 0x000fe20003f45070 */
[----:B------:R-:W2:Y:S03]  /*5d30*/  LDCU.64 UR6, c[0x0][0x358] ;  /* 0x00006b00ff0677ac */ /* 0x000ea60008000a00 */
[----:B------:R-:W-:Y:S11]  /*5d40*/  ISETP.NE.AND.EX P2, PT, R71, RZ, PT, P2 ;  /* 0x000000ff4700720c */ /* 0x000ff60003f45320 */
[----:B------:R-:W-:Y:S02]  /*5d50*/  @!UPT UIADD3 URZ, UPT, UPT, URZ, URZ, URZ ;  /* 0x000000fffffff290 */ /* 0x000fe4000fffe0ff */
[----:B------:R-:W4:Y:S01]  /*5d60*/  @P2 LDC.64 R2, c[0x0][0x8a8] ;  /* 0x00022a00ff022b82 */ /* 0x000f220000000a00 */
[----:B-1----:R-:W-:Y:S04]  /*5d70*/  @P2 IMAD R0, R72, UR36, RZ ;  /* 0x0000002448002c24 */ /* 0x002fe8000f8e02ff */
[----:B----4-:R-:W-:Y:S05]  /*5d80*/  @P2 IMAD.WIDE R2, R0, 0x4, R2 ;  /* 0x0000000400022825 */ /* 0x010fea00078e0202 */
[----:B--2--5:R2:W5:Y:S02]  /*5d90*/  @P2 LDG.E R38, desc[UR6][R2.64] ;  /* 0x0000000602262981 */ /* 0x024564000c1e1900 */
[----:B--2---:R-:W4:Y:S02]  /*5da0*/  @!P2 LDC R38, c[0x0][0x8a0] ;  /* 0x00022800ff26ab82 */ /* 0x004f240000000800 */
.L_x_100:
[----:B---3-5:R-:W-:Y:S01]  /*5db0*/  @P0 ISETP.NE.AND P4, PT, R39, RZ, PT ;  /* 0x000000ff2700020c */ /* 0x028fe20003f85270 */
[----:B-1----:R-:W-:Y:S01]  /*5dc0*/  IMAD.U32 R0, RZ, RZ, UR4 ;  /* 0x00000004ff007e24 */ /* 0x002fe2000f8e00ff */
[----:B------:R-:W-:Y:S01]  /*5dd0*/  @P0 LOP3.LUT P2, RZ, R80, 0xff, RZ, 0xc0, !PT ;  /* 0x000000ff50ff0812 */ /* 0x000fe2000784c0ff */
[----:B------:R-:W-:Y:S01]  /*5de0*/  BSSY B1, `(.L_x_101) ;  /* 0x0000039000017945 */ /* 0x000fe20003800000 */
[----:B------:R-:W-:Y:S02]  /*5df0*/  @P0 SEL R2, RZ, 0xffffffff, P4 ;  /* 0xffffffffff020807 */ /* 0x000fe40002000000 */
[----:B------:R-:W-:Y:S02]  /*5e00*/  CS2R R46, SRZ ;  /* 0x00000000002e7805 */ /* 0x000fe4000001ff00 */
[----:B------:R-:W-:Y:S02]  /*5e10*/  LEA R16, R36, UR44, 0x3 ;  /* 0x0000002c24107c11 */ /* 0x000fe4000f8e18ff */
[----:B------:R-:W-:Y:S02]  /*5e20*/  CS2R R44, SRZ ;  /* 0x00000000002c7805 */ /* 0x000fe4000001ff00 */
[----:B------:R-:W-:Y:S02]  /*5e30*/  @P1 SEL R2, R0, R2, !P2 ;  /* 0x0000000200021207 */ /* 0x000fe40005000000 */
[----:B------:R-:W-:Y:S02]  /*5e40*/  CS2R R42, SRZ ;  /* 0x00000000002a7805 */ /* 0x000fe4000001ff00 */
[----:B------:R-:W-:Y:S02]  /*5e50*/  SHF.L.U32 R3, R85, 0x1f, RZ ;  /* 0x0000001f55037819 */ /* 0x000fe400000006ff */
[----:B------:R-:W-:Y:S02]  /*5e60*/  CS2R R40, SRZ ;  /* 0x0000000000287805 */ /* 0x000fe4000001ff00 */
[----:B------:R-:W-:Y:S02]  /*5e70*/  @P0 LOP3.LUT R2, R2, 0x1, RZ, 0xc0, !PT ;  /* 0x0000000102020812 */ /* 0x000fe400078ec0ff */
[----:B------:R-:W-:Y:S02]  /*5e80*/  PLOP3.LUT P5, PT, PT, PT, PT, 0x8, 0x80 ;  /* 0x000000000080781c */ /* 0x000fe40003fae170 */
[----:B------:R-:W-:Y:S02]  /*5e90*/  ISETP.NE.U32.OR P1, PT, R2, 0x1, !P0 ;  /* 0x000000010200780c */ /* 0x000fe40004725470 */
[----:B------:R-:W-:Y:S11]  /*5ea0*/  LEA.HI R2, R36, R36, RZ, 0x1 ;  /* 0x0000002424027211 */ /* 0x000ff600078f08ff */
[----:B------:R-:W-:Y:S04]  /*5eb0*/  @P1 SHF.L.U32 R0, R83, 0x1f, RZ ;  /* 0x0000001f53001819 */ /* 0x000fe800000006ff */
[----:B------:R1:W2:Y:S01]  /*5ec0*/  @P1 SYNCS.PHASECHK.TRANS64.TRYWAIT P0, [UR44+0xd0], R0 ;  /* 0x0000d000ff0015a7 */ /* 0x0002a2000800112c */
[----:B------:R3:W3:Y:S01]  /*5ed0*/  SYNCS.PHASECHK.TRANS64.TRYWAIT P4, [R16+URZ+0x110], R3 ;  /* 0x00011003100075a7 */ /* 0x0006e200080811ff */
[C---:B-1----:R-:W-:Y:S01]  /*5ee0*/  IMAD.SHL.U32 R0, R2.reuse, 0x20, RZ ;  /* 0x0000002002007824 */ /* 0x042fe200078e00ff */
[----:B------:R-:W-:Y:S04]  /*5ef0*/  LOP3.LUT R2, R2, 0xffe, RZ, 0xc0, !PT ;  /* 0x00000ffe02027812 */ /* 0x000fe800078ec0ff */
[----:B------:R-:W-:Y:S01]  /*5f00*/  LOP3.LUT R0, R0, 0xffffffc0, RZ, 0xc0, !PT ;  /* 0xffffffc000007812 */ /* 0x000fe200078ec0ff */
[----:B------:R-:W-:Y:S04]  /*5f10*/  IMAD.IADD R2, R36, 0x1, -R2 ;  /* 0x0000000124027824 */ /* 0x000fe800078e0a02 */
[----:B------:R-:W-:Y:S04]  /*5f20*/  IMAD.IADD R0, R37, 0x1, R0 ;  /* 0x0000000125007824 */ /* 0x000fe800078e0200 */
[----:B------:R-:W-:Y:S01]  /*5f30*/  IMAD R2, R2, 0x100000, R0 ;  /* 0x0010000002027824 */ /* 0x000fe200078e0200 */
[----:B--2---:R-:W-:Y:S01]  /*5f40*/  @P1 PLOP3.LUT P5, PT, P0, PT, PT, 0x8, 0x80 ;  /* 0x000000000080181c */ /* 0x004fe200007ae170 */
[----:B------:R-:W-:Y:S01]  /*5f50*/  @!UPT UIADD3 URZ, UPT, UPT, URZ, URZ, URZ ;  /* 0x000000fffffff290 */ /* 0x000fe2000fffe0ff */
[----:B---3--:R-:W-:Y:S11]  /*5f60*/  @!P1 BRA `(.L_x_102) ;  /* 0x0000000000809947 */ /* 0x008ff60003800000 */
[----:B------:R-:W-:Y:S01]  /*5f70*/  ISETP.NE.U32.AND P0, PT, RZ, UR58, PT ;  /* 0x0000003aff007c0c */ /* 0x000fe2000bf05070 */
[----:B------:R-:W-:Y:S01]  /*5f80*/  BSSY B0, `(.L_x_103) ;  /* 0x0000012000007945 */ /* 0x000fe20003800000 */
[----:B------:R-:W-:Y:S02]  /*5f90*/  ISETP.NE.AND P2, PT, R39, RZ, PT ;  /* 0x000000ff2700720c */ /* 0x000fe40003f45270 */
[----:B------:R-:W-:Y:S02]  /*5fa0*/  CS2R R42, SRZ ;  /* 0x00000000002a7805 */ /* 0x000fe4000001ff00 */
[----:B------:R-:W-:Y:S02]  /*5fb0*/  ISETP.NE.AND.EX P0, PT, RZ, UR59, PT, P0 ;  /* 0x0000003bff007c0c */ /* 0x000fe4000bf05300 */
[----:B------:R-:W-:Y:S02]  /*5fc0*/  CS2R R40, SRZ ;  /* 0x0000000000287805 */ /* 0x000fe4000001ff00 */
[----:B------:R-:W-:Y:S02]  /*5fd0*/  LOP3.LUT P1, RZ, R80, 0xff, RZ, 0xc0, !PT ;  /* 0x000000ff50ff7812 */ /* 0x000fe4000782c0ff */
[----:B------:R-:W-:Y:S02]  /*5fe0*/  CS2R R46, SRZ ;  /* 0x00000000002e7805 */ /* 0x000fe4000001ff00 */
[----:B------:R-:W-:Y:S02]  /*5ff0*/  SEL R0, RZ, 0xffffffff, P2 ;  /* 0xffffffffff007807 */ /* 0x000fe40001000000 */
[----:B------:R-:W-:Y:S02]  /*6000*/  CS2R R44, SRZ ;  /* 0x00000000002c7805 */ /* 0x000fe4000001ff00 */
[----:B------:R-:W-:Y:S04]  /*6010*/  SEL R4, RZ, 0xffffffff, P0 ;  /* 0xffffffffff047807 */ /* 0x000fe80000000000 */
[----:B------:R-:W-:Y:S04]  /*6020*/  @P3 SEL R0, R4, R0, !P1 ;  /* 0x0000000004003207 */ /* 0x000fe80004800000 */
[----:B------:R-:W-:Y:S04]  /*6030*/  LOP3.LUT R0, R0, 0x1, RZ, 0xc0, !PT ;  /* 0x0000000100007812 */ /* 0x000fe800078ec0ff */
[----:B------:R-:W-:Y:S01]  /*6040*/  ISETP.NE.U32.AND P0, PT, R0, 0x1, PT ;  /* 0x000000010000780c */ /* 0x000fe20003f05070 */
[----:B------:R-:W-:Y:S01]  /*6050*/  @!UPT UIADD3 URZ, UPT, UPT, URZ, URZ, URZ ;  /* 0x000000fffffff290 */ /* 0x000fe2000fffe0ff */
[----:B------:R-:W-:Y:S11]  /*6060*/  @!P5 BRA `(.L_x_104) ;  /* 0x00000000000cd947 */ /* 0x000ff60003800000 */
[----:B------:R-:W-:Y:S04]  /*6070*/  SHF.L.U32 R4, R83, 0x1f, RZ ;  /* 0x0000001f53047819 */ /* 0x000fe800000006ff */
[----:B------:R-:W1:Y:S02]  /*6080*/  SYNCS.PHASECHK.TRANS64.TRYWAIT P1, [UR44+0xd0], R4 ;  /* 0x0000d004ff0075a7 */ /* 0x000e64000802112c */
[----:B-1----:R-:W-:Y:S05]  /*6090*/  @!P1 BRA `(.L_x_105) ;  /* 0x0000001800449947 */ /* 0x002fea0003800000 */
.L_x_104:
[----:B------:R-:W-:Y:S05]  /*60a0*/  BSYNC B0 ;  /* 0x0000000000007941 */ /* 0x000fea0003800000 */
.L_x_103:
[----:B------:R2:W3:Y:S01]  /*60b0*/  @P0 LDS.128 R40, [R79+UR44+0x200] ;  /* 0x0002002c4f280984 */ /* 0x0004e20008000c00 */
[----:B------:R-:W-:Y:S01]  /*60c0*/  UIADD3 UR4, UPT, UPT, UR44, 0xd8, URZ ;  /* 0x000000d82c047890 */ /* 0x000fe2000fffe0ff */
[----:B------:R-:W-:Y:S02]  /*60d0*/  LOP3.LUT R83, R83, 0x1, RZ, 0x3c, !PT ;  /* 0x0000000153537812 */ /* 0x000fe400078e3cff */
[----:B------:R2:W1:Y:S01]  /*60e0*/  @P0 LDS.128 R44, [R78+0x10] ;  /* 0x000010004e2c0984 */ /* 0x0004620000000c00 */
[----:B------:R-:W-:Y:S01]  /*60f0*/  UPRMT UR4, UR48, 0x654, UR4 ;  /* 0x0000065430047896 */ /* 0x000fe20008000004 */
[----:B------:R-:W-:Y:S01]  /*6100*/  @!PT LDS RZ, [RZ] ;  /* 0x00000000fffff984 */ /* 0x000fe20000000800 */
[----:B------:R-:W-:Y:S01]  /*6110*/  @!PT LDS RZ, [RZ] ;  /* 0x00000000fffff984 */ /* 0x000fe20000000800 */
[----:B------:R-:W-:Y:S01]  /*6120*/  @!PT LDS RZ, [RZ] ;  /* 0x00000000fffff984 */ /* 0x000fe20000000800 */
[----:B------:R-:W-:Y:S01]  /*6130*/  @!PT LDS RZ, [RZ] ;  /* 0x00000000fffff984 */ /* 0x000fe20000000800 */
[----:B------:R5:W-:Y:S06]  /*6140*/  MEMBAR.ALL.CTA ;  /* 0x0000000000007992 */ /* 0x000bec0000008000 */
[----:B-----5:R-:W5:Y:S02]  /*6150*/  FENCE.VIEW.ASYNC.S ;  /* 0x00000000000073c6 */ /* 0x020f640000000000 */
[----:B-----5:R-:W-:Y:S03]  /*6160*/  SYNCS.ARRIVE.TRANS64.RED.A1T0 RZ, [UR4], RZ ;  /* 0x000000ffffff79a7 */ /* 0x020fe60008100404 */
.L_x_102:
[----:B------:R-:W-:Y:S05]  /*6170*/  BSYNC B1 ;  /* 0x0000000000017941 */ /* 0x000fea0003800000 */
.L_x_101:
[----:B-1----:R-:W-:Y:S04]  /*6180*/  SHF.R.U32.HI R0, RZ, 0x15, R2 ;  /* 0x00000015ff007819 */ /* 0x002fe80000011602 */
[----:B------:R-:W-:Y:S01]  /*6190*/  LOP3.LUT P0, RZ, R0, 0x3, R81, 0x48, !PT ;  /* 0x0000000300ff7812 */ /* 0x000fe20007804851 */
[----:B------:R-:W-:Y:S01]  /*61a0*/  @!UPT UIADD3 URZ, UPT, UPT, URZ, URZ, URZ ;  /* 0x000000fffffff290 */ /* 0x000fe2000fffe0ff */
[----:B------:R-:W-:Y:S11]  /*61b0*/  @P4 BRA `(.L_x_106) ;  /* 0x0000000000084947 */ /* 0x000ff60003800000 */
[----:B------:R-:W1:Y:S02]  /*61c0*/  SYNCS.PHASECHK.TRANS64.TRYWAIT P1, [R16+URZ+0x110], R3 ;  /* 0x00011003100075a7 */ /* 0x000e6400080211ff */
[----:B-1----:R-:W-:Y:S05]  /*61d0*/  @!P1 BRA `(.L_x_107) ;  /* 0x00000018000c9947 */ /* 0x002fea0003800000 */
.L_x_106:
[----:B------:R-:W-:Y:S05]  /*61e0*/  @!P0 BRA `(.L_x_108) ;  /* 0x0000000000408947 */ /* 0x000fea0003800000 */
[----:B------:R-:W1:Y:S01]  /*61f0*/  LDCU.64 UR8, c[0x4][0x70] ;  /* 0x01000e00ff0877ac */ /* 0x000e620008000a00 */
[----:B------:R-:W-:Y:S01]  /*6200*/  MOV R15, 0x0 ;  /* 0x00000000000f7802 */ /* 0x000fe20000000f00 */
[----:B------:R-:W-:Y:S02]  /*6210*/  HFMA2 R12, -RZ, RZ, 0, 5.9604644775390625e-08 ;  /* 0x00000001ff0c7431 */ /* 0x000fe400000001ff */
[----:B------:R-:W-:Y:S02]  /*6220*/  IMAD.MOV.U32 R8, RZ, RZ, 0x192 ;  /* 0x00000192ff087424 */ /* 0x000fe400078e00ff */
[----:B------:R-:W-:Y:S01]  /*6230*/  IMAD.MOV.U32 R13, RZ, RZ, RZ ;  /* 0x000000ffff0d7224 */ /* 0x000fe200078e00ff */
[----:B------:R-:W5:Y:S01]  /*6240*/  LDCU.64 UR6, c[0x4][0x78] ;  /* 0x01000f00ff0677ac */ /* 0x000f620008000a00 */
[----:B------:R-:W2:Y:S01]  /*6250*/  LDC.64 R14, c[0x4][R15] ;  /* 0x010000000f0e7b82 */ /* 0x000ea20000000a00 */
[----:B------:R-:W3:Y:S01]  /*6260*/  LDCU.64 UR4, c[0x4][0x10] ;  /* 0x01000200ff0477ac */ /* 0x000ee20008000a00 */
[----:B-1----:R-:W-:Y:S01]  /*6270*/  MOV R5, UR9 ;  /* 0x0000000900057c02 */ /* 0x002fe20008000f00 */
[----:B------:R-:W-:Y:S01]  /*6280*/  IMAD.U32 R4, RZ, RZ, UR8 ;  /* 0x00000008ff047e24 */ /* 0x000fe2000f8e00ff */
[----:B-----5:R-:W-:Y:S01]  /*6290*/  MOV R7, UR7 ;  /* 0x0000000700077c02 */ /* 0x020fe20008000f00 */
[----:B------:R-:W-:Y:S01]  /*62a0*/  IMAD.U32 R6, RZ, RZ, UR6 ;  /* 0x00000006ff067e24 */ /* 0x000fe2000f8e00ff */
[----:B---3--:R-:W-:Y:S01]  /*62b0*/  MOV R11, UR5 ;  /* 0x00000005000b7c02 */ /* 0x008fe20008000f00 */
[----:B------:R-:W-:Y:S02]  /*62c0*/  IMAD.U32 R10, RZ, RZ, UR4 ;  /* 0x00000004ff0a7e24 */ /* 0x000fe4000f8e00ff */
[----:B------:R-:W-:Y:S07]  /*62d0*/  LEPC R20, `(.L_x_108) ;  /* 0x000000001014794e */ /* 0x000fee0000000000 */
[----:B--2-4-:R-:W-:Y:S05]  /*62e0*/  CALL.ABS.NOINC R14 ;  /* 0x000000000e007343 */ /* 0x014fea0003c00000 */
.L_x_108:
[----:B------:R-:W-:Y:S01]  /*62f0*/  LOP3.LUT P0, RZ, R69, 0x60, RZ, 0xc0, !PT ;  /* 0x0000006045ff7812 */ /* 0x000fe2000780c0ff */
[----:B------:R-:W-:Y:S05]  /*6300*/  WARPSYNC.ALL ;  /* 0x0000000000007948 */ /* 0x000fea0003800000 */
[----:B---3--:R-:W-:Y:S01]  /*6310*/  IMAD.SHL.U32 R66, R41, 0x100, RZ ;  /* 0x0000010029427824 */ /* 0x008fe200078e00ff */
[----:B------:R-:W-:Y:S01]  /*6320*/  R2UR UR4, R2 ;  /* 0x00000000020472ca */ /* 0x000fe200000e0000 */
[----:B------:R-:W-:Y:S01]  /*6330*/  IMAD.SHL.U32 R60, R43, 0x100, RZ ;  /* 0x000001002b3c7824 */ /* 0x000fe200078e00ff */
[----:B------:R-:W-:Y:S01]  /*6340*/  R2UR UR5, R16 ;  /* 0x00000000100572ca */ /* 0x000fe200000e0000 */
[----:B------:R-:W-:Y:S01]  /*6350*/  IMAD.SHL.U32 R48, R47, 0x100, RZ ;  /* 0x000001002f307824 */ /* 0x000fe200078e00ff */
[C---:B------:R-:W-:Y:S01]  /*6360*/  SHF.L.U32 R2, R40.reuse, 0x10, RZ ;  /* 0x0000001028027819 */ /* 0x040fe200000006ff */
[----:B------:R-:W-:Y:S01]  /*6370*/  IMAD.SHL.U32 R54, R45, 0x100, RZ ;  /* 0x000001002d367824 */ /* 0x000fe200078e00ff */
[C---:B------:R-:W-:Y:S01]  /*6380*/  PRMT R0, R40.reuse, 0x8880, RZ ;  /* 0x0000888028007816 */ /* 0x040fe200000000ff */
[----:B------:R-:W-:Y:S01]  /*6390*/  BSSY.RECONVERGENT B0, `(.L_x_109) ;  /* 0x000009f000007945 */ /* 0x000fe20003800200 */
[----:B------:R-:W-:Y:S02]  /*63a0*/  SHF.L.U32 R3, R40, 0x8, RZ ;  /* 0x0000000828037819 */ /* 0x000fe400000006ff */
[----:B------:R-:W-:Y:S02]  /*63b0*/  SHF.R.S32.HI R2, RZ, 0x18, R2 ;  /* 0x00000018ff027819 */ /* 0x000fe40000011402 */
[----:B------:R-:W-:Y:S01]  /*63c0*/  PRMT R68, R41, 0x8880, RZ ;  /* 0x0000888029447816 */ /* 0x000fe200000000ff */
[----:B------:R-:W-:Y:S01]  /*63d0*/  LDTM.16dp32bit_t0_t15.x32 R4, tmem[UR4] ;  /* 0x00000004000479ee */ /* 0x000fe20008a80000 */
[----:B------:R-:W1:Y:S01]  /*63e0*/  LDTM.16dp32bit_t16_t31.x32 R4, tmem[UR4+0x20] ;  /* 0x00002004000479ee */ /* 0x000e620008aa0000 */
[----:B------:R-:W-:Y:S01]  /*63f0*/  NOP ;  /* 0x0000000000007918 */ /* 0x000fe20000000000 */
[----:B------:R-:W-:Y:S01]  /*6400*/  UIADD3 UR4, UPT, UPT, UR5, 0x130, URZ ;  /* 0x0000013005047890 */ /* 0x000fe2000fffe0ff */
[----:B------:R-:W-:Y:S02]  /*6410*/  SHF.R.S32.HI R40, RZ, 0x18, R40 ;  /* 0x00000018ff287819 */ /* 0x000fe40000011428 */
[C---:B------:R-:W-:Y:S01]  /*6420*/  PRMT R65, R42.reuse, 0x8880, RZ ;  /* 0x000088802a417816 */ /* 0x040fe200000000ff */
[----:B------:R-:W-:Y:S01]  /*6430*/  UPRMT UR4, UR48, 0x654, UR4 ;  /* 0x0000065430047896 */ /* 0x000fe20008000004 */
[C---:B------:R-:W-:Y:S02]  /*6440*/  SHF.L.U32 R64, R42.reuse, 0x10, RZ ;  /* 0x000000102a407819 */ /* 0x040fe400000006ff */
[----:B------:R-:W-:Y:S02]  /*6450*/  SHF.L.U32 R63, R42, 0x8, RZ ;  /* 0x000000082a3f7819 */ /* 0x000fe400000006ff */
[----:B------:R-:W-:Y:S02]  /*6460*/  SHF.R.S32.HI R42, RZ, 0x18, R42 ;  /* 0x00000018ff2a7819 */ /* 0x000fe4000001142a */
[C---:B------:R-:W-:Y:S02]  /*6470*/  PRMT R62, R43.reuse, 0x8880, RZ ;  /* 0x000088802b3e7816 */ /* 0x040fe400000000ff */
[----:B-1----:R-:W-:Y:S01]  /*6480*/  SYNCS.ARRIVE.TRANS64.RED.A1T0 RZ, [UR4], RZ ;  /* 0x000000ffffff79a7 */ /* 0x002fe20008100404 */
[----:B------:R-:W-:Y:S02]  /*6490*/  SHF.L.U32 R61, R43, 0x10, RZ ;  /* 0x000000102b3d7819 */ /* 0x000fe400000006ff */
[----:B------:R-:W-:Y:S02]  /*64a0*/  SHF.R.S32.HI R43, RZ, 0x18, R43 ;  /* 0x00000018ff2b7819 */ /* 0x000fe4000001142b */
[----:B------:R-:W-:Y:S02]  /*64b0*/  SHF.L.U32 R51, R46, 0x8, RZ ;  /* 0x000000082e337819 */ /* 0x000fe400000006ff */
[----:B------:R-:W-:Y:S01]  /*64c0*/  SHF.R.S32.HI R3, RZ, 0x18, R3 ;  /* 0x00000018ff037819 */ /* 0x000fe20000011403 */
[C---:B----4-:R-:W-:Y:S01]  /*64d0*/  IMAD R4, R38.reuse, R4, RZ ;  /* 0x0000000426047224 */ /* 0x050fe200078e02ff */
[----:B------:R-:W-:Y:S01]  /*64e0*/  SHF.L.U32 R67, R41, 0x10, RZ ;  /* 0x0000001029437819 */ /* 0x000fe200000006ff */
[C---:B------:R-:W-:Y:S01]  /*64f0*/  IMAD R5, R38.reuse, R5, RZ ;  /* 0x0000000526057224 */ /* 0x040fe200078e02ff */
[----:B------:R-:W-:Y:S01]  /*6500*/  SHF.R.S32.HI R41, RZ, 0x18, R41 ;  /* 0x00000018ff297819 */ /* 0x000fe20000011429 */
[----:B------:R-:W-:Y:S01]  /*6510*/  IMAD R6, R38, R6, RZ ;  /* 0x0000000626067224 */ /* 0x000fe200078e02ff */
[----:B------:R-:W-:Y:S01]  /*6520*/  PRMT R59, R44, 0x8880, RZ ;  /* 0x000088802c3b7816 */ /* 0x000fe200000000ff */
[----:B------:R-:W-:Y:S01]  /*6530*/  IMAD R4, R0, R39, R4 ;  /* 0x0000002700047224 */ /* 0x000fe200078e0204 */
[----:B------:R-:W-:Y:S01]  /*6540*/  MOV R0, R68 ;  /* 0x0000004400007202 */ /* 0x000fe20000000f00 */
[----:B------:R-:W-:Y:S01]  /*6550*/  IMAD R7, R38, R7, RZ ;  /* 0x0000000726077224 */ /* 0x000fe200078e02ff */
[----:B------:R-:W-:Y:S01]  /*6560*/  SHF.L.U32 R58, R44, 0x10, RZ ;  /* 0x000000102c3a7819 */ /* 0x000fe200000006ff */
[-C--:B------:R-:W-:Y:S01]  /*6570*/  IMAD R5, R2, R39.reuse, R5 ;  /* 0x0000002702057224 */ /* 0x080fe200078e0205 */
[----:B------:R-:W-:Y:S01]  /*6580*/  SHF.R.S32.HI R2, RZ, 0x18, R67 ;  /* 0x00000018ff027819 */ /* 0x000fe20000011443 */
[-C--:B------:R-:W-:Y:S01]  /*6590*/  IMAD R6, R3, R39.reuse, R6 ;  /* 0x0000002703067224 */ /* 0x080fe200078e0206 */
[----:B------:R-:W-:Y:S01]  /*65a0*/  SHF.R.S32.HI R3, RZ, 0x18, R66 ;  /* 0x00000018ff037819 */ /* 0x000fe20000011442 */
[----:B------:R-:W-:Y:S01]  /*65b0*/  IMAD R8, R38, R8, RZ ;  /* 0x0000000826087224 */ /* 0x000fe200078e02ff */
[C---:B------:R-:W-:Y:S01]  /*65c0*/  PRMT R56, R45.reuse, 0x8880, RZ ;  /* 0x000088802d387816 */ /* 0x040fe200000000ff */
[----:B------:R-:W-:Y:S01]  /*65d0*/  IMAD R7, R40, R39, R7 ;  /* 0x0000002728077224 */ /* 0x000fe200078e0207 */
[----:B------:R-:W-:Y:S01]  /*65e0*/  MOV R40, R65 ;  /* 0x0000004100287202 */ /* 0x000fe20000000f00 */
[----:B------:R-:W-:Y:S01]  /*65f0*/  IMAD R9, R38, R9, RZ ;  /* 0x0000000926097224 */ /* 0x000fe200078e02ff */
[----:B------:R-:W-:Y:S01]  /*6600*/  SHF.L.U32 R55, R45, 0x10, RZ ;  /* 0x000000102d377819 */ /* 0x000fe200000006ff */
[-C--:B------:R-:W-:Y:S01]  /*6610*/  IMAD R8, R0, R39.reuse, R8 ;  /* 0x0000002700087224 */ /* 0x080fe200078e0208 */
[----:B------:R-:W-:Y:S01]  /*6620*/  PRMT R53, R46, 0x8880, RZ ;  /* 0x000088802e357816 */ /* 0x000fe200000000ff */
[----:B------:R-:W-:Y:S01]  /*6630*/  IMAD R10, R38, R10, RZ ;  /* 0x0000000a260a7224 */ /* 0x000fe200078e02ff */
[----:B------:R-:W-:Y:S01]  /*6640*/  SHF.R.S32.HI R45, RZ, 0x18, R45 ;  /* 0x00000018ff2d7819 */ /* 0x000fe2000001142d */
[----:B------:R-:W-:Y:S01]  /*6650*/  IMAD R9, R2, R39, R9 ;  /* 0x0000002702097224 */ /* 0x000fe200078e0209 */
[----:B------:R-:W-:Y:S01]  /*6660*/  SHF.L.U32 R52, R46, 0x10, RZ ;  /* 0x000000102e347819 */ /* 0x000fe200000006ff */
[C---:B------:R-:W-:Y:S01]  /*6670*/  IMAD R0, R38.reuse, R20, RZ ;  /* 0x0000001426007224 */ /* 0x040fe200078e02ff */
[C---:B------:R-:W-:Y:S01]  /*6680*/  PRMT R50, R47.reuse, 0x8880, RZ ;  /* 0x000088802f327816 */ /* 0x040fe200000000ff */
[C---:B------:R-:W-:Y:S01]  /*6690*/  IMAD R11, R38.reuse, R11, RZ ;  /* 0x0000000b260b7224 */ /* 0x040fe200078e02ff */
[----:B------:R-:W-:Y:S01]  /*66a0*/  SHF.R.S32.HI R46, RZ, 0x18, R46 ;  /* 0x00000018ff2e7819 */ /* 0x000fe2000001142e */
[C---:B------:R-:W-:Y:S01]  /*66b0*/  IMAD R2, R38.reuse, R21, RZ ;  /* 0x0000001526027224 */ /* 0x040fe200078e02ff */
[----:B------:R-:W-:Y:S01]  /*66c0*/  SHF.L.U32 R49, R47, 0x10, RZ ;  /* 0x000000102f317819 */ /* 0x000fe200000006ff */
[C---:B------:R-:W-:Y:S01]  /*66d0*/  IMAD R20, R38.reuse, R24, RZ ;  /* 0x0000001826147224 */ /* 0x040fe200078e02ff */
[----:B------:R-:W-:Y:S01]  /*66e0*/  SHF.R.S32.HI R47, RZ, 0x18, R47 ;  /* 0x00000018ff2f7819 */ /* 0x000fe2000001142f */
[----:B------:R-:W-:Y:S01]  /*66f0*/  IMAD R21, R38, R25, RZ ;  /* 0x0000001926157224 */ /* 0x000fe200078e02ff */
[----:B------:R-:W-:Y:S01]  /*6700*/  SHF.L.U32 R57, R44, 0x8, RZ ;  /* 0x000000082c397819 */ /* 0x000fe200000006ff */
[----:B------:R-:W-:Y:S01]  /*6710*/  IMAD R24, R38, R28, RZ ;  /* 0x0000001c26187224 */ /* 0x000fe200078e02ff */
[----:B------:R-:W-:Y:S01]  /*6720*/  SHF.R.S32.HI R44, RZ, 0x18, R44 ;  /* 0x00000018ff2c7819 */ /* 0x000fe2000001142c */
[----:B------:R-:W-:Y:S01]  /*6730*/  IMAD R10, R3, R39, R10 ;  /* 0x00000027030a7224 */ /* 0x000fe200078e020a */
[----:B------:R-:W-:Y:S01]  /*6740*/  IADD3 R36, PT, PT, R36, 0x1, RZ ;  /* 0x0000000124247810 */ /* 0x000fe20007ffe0ff */
[C---:B------:R-:W-:Y:S02]  /*6750*/  IMAD R12, R38.reuse, R12, RZ ;  /* 0x0000000c260c7224 */ /* 0x040fe400078e02ff */
[C---:B------:R-:W-:Y:S02]  /*6760*/  IMAD R25, R38.reuse, R29, RZ ;  /* 0x0000001d26197224 */ /* 0x040fe400078e02ff */
[C---:B------:R-:W-:Y:S01]  /*6770*/  IMAD R28, R38.reuse, R32, RZ ;  /* 0x00000020261c7224 */ /* 0x040fe200078e02ff */
[----:B------:R-:W-:Y:S01]  /*6780*/  SHF.R.S32.HI R32, RZ, 0x18, R64 ;  /* 0x00000018ff207819 */ /* 0x000fe20000011440 */
[C---:B------:R-:W-:Y:S01]  /*6790*/  IMAD R29, R38.reuse, R33, RZ ;  /* 0x00000021261d7224 */ /* 0x040fe200078e02ff */
[----:B------:R-:W-:Y:S01]  /*67a0*/  I2IP.S8.S32.SAT R33, R7, R6, RZ ;  /* 0x0000000607217239 */ /* 0x000fe200000014ff */
[----:B------:R-:W-:Y:S01]  /*67b0*/  IMAD R11, R41, R39, R11 ;  /* 0x00000027290b7224 */ /* 0x000fe200078e020b */
[----:B------:R-:W-:Y:S01]  /*67c0*/  MOV R7, R62 ;  /* 0x0000003e00077202 */ /* 0x000fe20000000f00 */
[C---:B------:R-:W-:Y:S01]  /*67d0*/  IMAD R13, R38.reuse, R13, RZ ;  /* 0x0000000d260d7224 */ /* 0x040fe200078e02ff */
[----:B------:R-:W-:Y:S01]  /*67e0*/  SHF.R.S32.HI R6, RZ, 0x18, R63 ;  /* 0x00000018ff067819 */ /* 0x000fe2000001143f */
[----:B------:R-:W-:Y:S01]  /*67f0*/  IMAD R14, R38, R14, RZ ;  /* 0x0000000e260e7224 */ /* 0x000fe200078e02ff */
[----:B------:R-:W-:Y:S01]  /*6800*/  I2IP.S8.S32.SAT R41, R11, R10, RZ ;  /* 0x0000000a0b297239 */ /* 0x000fe200000014ff */
[----:B------:R-:W-:Y:S01]  /*6810*/  IMAD R12, R40, R39, R12 ;  /* 0x00000027280c7224 */ /* 0x000fe200078e020c */
[----:B------:R-:W-:Y:S01]  /*6820*/  I2IP.S8.S32.SAT R40, R5, R4, R33 ;  /* 0x0000000405287239 */ /* 0x000fe20000001421 */
[----:B------:R-:W-:Y:S01]  /*6830*/  IMAD R15, R38, R15, RZ ;  /* 0x0000000f260f7224 */ /* 0x000fe200078e02ff */
[----:B------:R-:W-:Y:S01]  /*6840*/  I2IP.S8.S32.SAT R41, R9, R8, R41 ;  /* 0x0000000809297239 */ /* 0x000fe20000001429 */
[-C--:B------:R-:W-:Y:S01]  /*6850*/  IMAD R13, R32, R39.reuse, R13 ;  /* 0x00000027200d7224 */ /* 0x080fe200078e020d */
[----:B------:R-:W-:Y:S01]  /*6860*/  SHF.R.S32.HI R10, RZ, 0x18, R61 ;  /* 0x00000018ff0a7819 */ /* 0x000fe2000001143d */
[----:B------:R-:W-:Y:S01]  /*6870*/  IMAD R16, R38, R16, RZ ;  /* 0x0000001026107224 */ /* 0x000fe200078e02ff */
[----:B------:R-:W-:Y:S01]  /*6880*/  SHF.R.S32.HI R5, RZ, 0x18, R58 ;  /* 0x00000018ff057819 */ /* 0x000fe2000001143a */
[----:B------:R-:W-:Y:S01]  /*6890*/  IMAD R14, R6, R39, R14 ;  /* 0x00000027060e7224 */ /* 0x000fe200078e020e */
[----:B------:R-:W-:Y:S01]  /*68a0*/  SHF.R.S32.HI R11, RZ, 0x18, R60 ;  /* 0x00000018ff0b7819 */ /* 0x000fe2000001143c */
[----:B------:R-:W-:Y:S01]  /*68b0*/  IMAD R17, R38, R17, RZ ;  /* 0x0000001126117224 */ /* 0x000fe200078e02ff */
[----:B------:R-:W-:Y:S01]  /*68c0*/  SHF.R.S32.HI R6, RZ, 0x18, R57 ;  /* 0x00000018ff067819 */ /* 0x000fe20000011439 */
[-C--:B------:R-:W-:Y:S02]  /*68d0*/  IMAD R15, R42, R39.reuse, R15 ;  /* 0x000000272a0f7224 */ /* 0x080fe400078e020f */
[C---:B------:R-:W-:Y:S02]  /*68e0*/  IMAD R18, R38.reuse, R18, RZ ;  /* 0x0000001226127224 */ /* 0x040fe400078e02ff */
[----:B------:R-:W-:Y:S01]  /*68f0*/  IMAD R16, R7, R39, R16 ;  /* 0x0000002707107224 */ /* 0x000fe200078e0210 */
[----:B------:R-:W-:Y:S01]  /*6900*/  I2IP.S8.S32.SAT R14, R15, R14, RZ ;  /* 0x0000000e0f0e7239 */ /* 0x000fe200000014ff */
[----:B------:R-:W-:Y:S01]  /*6910*/  IMAD R19, R38, R19, RZ ;  /* 0x0000001326137224 */ /* 0x000fe200078e02ff */
[----:B------:R-:W-:Y:S01]  /*6920*/  SHF.R.S32.HI R7, RZ, 0x18, R48 ;  /* 0x00000018ff077819 */ /* 0x000fe20000011430 */
[-C--:B------:R-:W-:Y:S01]  /*6930*/  IMAD R17, R10, R39.reuse, R17 ;  /* 0x000000270a117224 */ /* 0x080fe200078e0211 */
[----:B------:R-:W-:Y:S01]  /*6940*/  I2IP.S8.S32.SAT R42, R13, R12, R14 ;  /* 0x0000000c0d2a7239 */ /* 0x000fe2000000140e */
[-C--:B------:R-:W-:Y:S02]  /*6950*/  IMAD R18, R11, R39.reuse, R18 ;  /* 0x000000270b127224 */ /* 0x080fe400078e0212 */
[----:B------:R-:W-:Y:S02]  /*6960*/  IMAD.MOV.U32 R4, RZ, RZ, R59 ;  /* 0x000000ffff047224 */ /* 0x000fe400078e003b */
[-C--:B------:R-:W-:Y:S02]  /*6970*/  IMAD R19, R43, R39.reuse, R19 ;  /* 0x000000272b137224 */ /* 0x080fe400078e0213 */
[----:B------:R-:W-:Y:S02]  /*6980*/  IMAD R3, R38, R22, RZ ;  /* 0x0000001626037224 */ /* 0x000fe400078e02ff */
[----:B------:R-:W-:Y:S01]  /*6990*/  IMAD R0, R4, R39, R0 ;  /* 0x0000002704007224 */ /* 0x000fe200078e0200 */
[----:B------:R-:W-:Y:S01]  /*69a0*/  I2IP.S8.S32.SAT R18, R19, R18, RZ ;  /* 0x0000001213127239 */ /* 0x000fe200000014ff */
[----:B------:R-:W-:Y:S01]  /*69b0*/  IMAD R23, R38, R23, RZ ;  /* 0x0000001726177224 */ /* 0x000fe200078e02ff */
[----:B------:R-:W-:Y:S01]  /*69c0*/  MOV R4, R56 ;  /* 0x0000003800047202 */ /* 0x000fe20000000f00 */
[-C--:B------:R-:W-:Y:S01]  /*69d0*/  IMAD R2, R5, R39.reuse, R2 ;  /* 0x0000002705027224 */ /* 0x080fe200078e0202 */
[----:B------:R-:W-:Y:S01]  /*69e0*/  I2IP.S8.S32.SAT R43, R17, R16, R18 ;  /* 0x00000010112b7239 */ /* 0x000fe20000001412 */
[-C--:B------:R-:W-:Y:S01]  /*69f0*/  IMAD R3, R6, R39.reuse, R3 ;  /* 0x0000002706037224 */ /* 0x080fe200078e0203 */
[----:B------:R-:W-:Y:S01]  /*6a00*/  SHF.R.S32.HI R5, RZ, 0x18, R55 ;  /* 0x00000018ff057819 */ /* 0x000fe20000011437 */
[-C--:B------:R-:W-:Y:S01]  /*6a10*/  IMAD R23, R44, R39.reuse, R23 ;  /* 0x000000272c177224 */ /* 0x080fe200078e0217 */
[----:B------:R-:W-:Y:S01]  /*6a20*/  SHF.R.S32.HI R6, RZ, 0x18, R54 ;  /* 0x00000018ff067819 */ /* 0x000fe20000011436 */
[----:B------:R-:W-:Y:S01]  /*6a30*/  IMAD R22, R38, R26, RZ ;  /* 0x0000001a26167224 */ /* 0x000fe200078e02ff */
[----:B------:R1:W-:Y:S01]  /*6a40*/  STS.128 [R79+UR44+0x1200], R40 ;  /* 0x001200284f007988 */ /* 0x0003e20008000c2c */
[----:B------:R-:W-:Y:S01]  /*6a50*/  IMAD R20, R4, R39, R20 ;  /* 0x0000002704147224 */ /* 0x000fe200078e0214 */
[----:B------:R-:W-:Y:S01]  /*6a60*/  I2IP.S8.S32.SAT R3, R23, R3, RZ ;  /* 0x0000000317037239 */ /* 0x000fe200000014ff */
[----:B------:R-:W-:Y:S01]  /*6a70*/  IMAD R27, R38, R27, RZ ;  /* 0x0000001b261b7224 */ /* 0x000fe200078e02ff */
[----:B------:R-:W-:Y:S01]  /*6a80*/  MOV R4, R53 ;  /* 0x0000003500047202 */ /* 0x000fe20000000f00 */
[-C--:B------:R-:W-:Y:S01]  /*6a90*/  IMAD R21, R5, R39.reuse, R21 ;  /* 0x0000002705157224 */ /* 0x080fe200078e0215 */
[----:B------:R-:W-:Y:S01]  /*6aa0*/  SHF.R.S32.HI R5, RZ, 0x18, R52 ;  /* 0x00000018ff057819 */ /* 0x000fe20000011434 */
[-C--:B------:R-:W-:Y:S01]  /*6ab0*/  IMAD R22, R6, R39.reuse, R22 ;  /* 0x0000002706167224 */ /* 0x080fe200078e0216 */
[----:B------:R-:W-:Y:S01]  /*6ac0*/  SHF.R.S32.HI R6, RZ, 0x18, R49 ;  /* 0x00000018ff067819 */ /* 0x000fe20000011431 */
[-C--:B------:R-:W-:Y:S02]  /*6ad0*/  IMAD R27, R45, R39.reuse, R27 ;  /* 0x000000272d1b7224 */ /* 0x080fe400078e021b */
[-C--:B------:R-:W-:Y:S01]  /*6ae0*/  IMAD R24, R4, R39.reuse, R24 ;  /* 0x0000002704187224 */ /* 0x080fe200078e0218 */
[----:B------:R-:W-:Y:S01]  /*6af0*/  SHF.R.S32.HI R4, RZ, 0x18, R51 ;  /* 0x00000018ff047819 */ /* 0x000fe20000011433 */
[C---:B------:R-:W-:Y:S02]  /*6b00*/  IMAD R26, R38.reuse, R30, RZ ;  /* 0x0000001e261a7224 */ /* 0x040fe400078e02ff */
[----:B------:R-:W-:Y:S01]  /*6b10*/  IMAD R25, R5, R39, R25 ;  /* 0x0000002705197224 */ /* 0x000fe200078e0219 */
[----:B------:R-:W-:Y:S01]  /*6b20*/  MOV R5, R50 ;  /* 0x0000003200057202 */ /* 0x000fe20000000f00 */
[----:B------:R-:W-:Y:S02]  /*6b30*/  IMAD R31, R38, R31, RZ ;  /* 0x0000001f261f7224 */ /* 0x000fe400078e02ff */
[-C--:B------:R-:W-:Y:S01]  /*6b40*/  IMAD R26, R4, R39.reuse, R26 ;  /* 0x00000027041a7224 */ /* 0x080fe200078e021a */
[----:B------:R-:W-:Y:S01]  /*6b50*/  I2IP.S8.S32.SAT R4, R2, R0, R3 ;  /* 0x0000000002047239 */ /* 0x000fe20000001403 */
[-C--:B------:R-:W-:Y:S02]  /*6b60*/  IMAD R31, R46, R39.reuse, R31 ;  /* 0x000000272e1f7224 */ /* 0x080fe400078e021f */
[-C--:B------:R-:W-:Y:S01]  /*6b70*/  IMAD R28, R5, R39.reuse, R28 ;  /* 0x00000027051c7224 */ /* 0x080fe200078e021c */
[----:B------:R-:W-:Y:S01]  /*6b80*/  I2IP.S8.S32.SAT R5, R27, R22, RZ ;  /* 0x000000161b057239 */ /* 0x000fe200000014ff */
[----:B------:R-:W-:Y:S02]  /*6b90*/  IMAD R30, R38, R34, RZ ;  /* 0x00000022261e7224 */ /* 0x000fe400078e02ff */
[----:B------:R-:W-:Y:S01]  /*6ba0*/  IMAD R29, R6, R39, R29 ;  /* 0x00000027061d7224 */ /* 0x000fe200078e021d */
[----:B------:R-:W-:Y:S01]  /*6bb0*/  I2IP.S8.S32.SAT R6, R31, R26, RZ ;  /* 0x0000001a1f067239 */ /* 0x000fe200000014ff */
[----:B------:R-:W-:Y:S01]  /*6bc0*/  IMAD R35, R38, R35, RZ ;  /* 0x0000002326237224 */ /* 0x000fe200078e02ff */
[----:B------:R-:W-:Y:S01]  /*6bd0*/  I2IP.S8.S32.SAT R5, R21, R20, R5 ;  /* 0x0000001415057239 */ /* 0x000fe20000001405 */
[-C--:B------:R-:W-:Y:S01]  /*6be0*/  IMAD R30, R7, R39.reuse, R30 ;  /* 0x00000027071e7224 */ /* 0x080fe200078e021e */
[----:B------:R-:W-:Y:S01]  /*6bf0*/  I2IP.S8.S32.SAT R6, R25, R24, R6 ;  /* 0x0000001819067239 */ /* 0x000fe20000001406 */
[----:B------:R-:W-:Y:S05]  /*6c00*/  IMAD R35, R47, R39, R35 ;  /* 0x000000272f237224 */ /* 0x000fea00078e0223 */
[----:B------:R-:W-:Y:S04]  /*6c10*/  I2IP.S8.S32.SAT R7, R35, R30, RZ ;  /* 0x0000001e23077239 */ /* 0x000fe800000014ff */
[----:B------:R-:W-:Y:S05]  /*6c20*/  I2IP.S8.S32.SAT R7, R29, R28, R7 ;  /* 0x0000001c1d077239 */ /* 0x000fea0000001407 */
[----:B------:R1:W-:Y:S01]  /*6c30*/  STS.128 [R78+0x1010], R4 ;  /* 0x001010044e007388 */ /* 0x0003e20000000c00 */
[----:B------:R-:W-:Y:S01]  /*6c40*/  @!PT LDS RZ, [RZ] ;  /* 0x00000000fffff984 */ /* 0x000fe20000000800 */
[----:B------:R-:W-:Y:S01]  /*6c50*/  @!PT LDS RZ, [RZ] ;  /* 0x00000000fffff984 */ /* 0x000fe20000000800 */
[----:B------:R-:W-:Y:S01]  /*6c60*/  @!PT LDS RZ, [RZ] ;  /* 0x00000000fffff984 */ /* 0x000fe20000000800 */
[----:B------:R-:W-:Y:S01]  /*6c70*/  @!PT LDS RZ, [RZ] ;  /* 0x00000000fffff984 */ /* 0x000fe20000000800 */
[----:B------:R3:W-:Y:S07]  /*6c80*/  MEMBAR.ALL.CTA ;  /* 0x0000000000007992 */ /* 0x0007ee0000008000 */
[----:B---3--:R-:W3:Y:S02]  /*6c90*/  FENCE.VIEW.ASYNC.S ;  /* 0x00000000000073c6 */ /* 0x008ee40000000000 */
[----:B---3--:R-:W-:Y:S06]  /*6ca0*/  BAR.SYNC.DEFER_BLOCKING 0x1, 0x80 ;  /* 0x0042000000007b1d */ /* 0x008fec0000010000 */
[----:B------:R-:W-:Y:S05]  /*6cb0*/  @P0 BRA `(.L_x_110) ;  /* 0x0000000000300947 */ /* 0x000fea0003800000 */
[----:B------:R-:W-:Y:S02]  /*6cc0*/  UIADD3 UR4, UPT, UPT, UR44, 0x1200, URZ ;  /* 0x000012002c047890 */ /* 0x000fe4000fffe0ff */
[----:B------:R-:W-:Y:S02]  /*6cd0*/  USHF.L.U32 UR9, UR45, 0x6, URZ ;  /* 0x000000062d097899 */ /* 0x000fe400080006ff */
[----:B------:R-:W-:Y:S02]  /*6ce0*/  USHF.L.U32 UR10, UR46, 0x6, URZ ;  /* 0x000000062e0a7899 */ /* 0x000fe400080006ff */
[----:B------:R-:W-:Y:S01]  /*6cf0*/  MOV R86, UR4 ;  /* 0x0000000400567c02 */ /* 0x000fe20008000f00 */
[----:B------:R-:W-:Y:S01]  /*6d00*/  UIADD3 UR4, UP0, UPT, UR62, 0x680, URZ ;  /* 0x000006803e047890 */ /* 0x000fe2000ff1e0ff */
[----:B------:R-:W-:Y:S02]  /*6d10*/  UMOV UR11, UR36 ;  /* 0x00000024000b7c82 */ /* 0x000fe40008000000 */
[----:B------:R-:W-:Y:S01]  /*6d20*/  R2UR UR8, R86 ;  /* 0x00000000560872ca */ /* 0x000fe200000e0000 */
[----:B------:R-:W-:Y:S11]  /*6d30*/  UIADD3.X UR5, UPT, UPT, URZ, UR63, URZ, UP0, !UPT ;  /* 0x0000003fff057290 */ /* 0x000ff600087fe4ff */
[----:B------:R-:W-:Y:S01]  /*6d40*/  @!UPT UIADD3 URZ, UPT, UPT, URZ, URZ, URZ ;  /* 0x000000fffffff290 */ /* 0x000fe2000fffe0ff */
[----:B------:R3:W-:Y:S01]  /*6d50*/  UTMASTG.3D [UR8], [UR4] ;  /* 0x00000008040073b5 */ /* 0x0007e20008010000 */
[----:B------:R0:W-:Y:S01]  /*6d60*/  UTMACMDFLUSH ;  /* 0x00000000000079b7 */ /* 0x0001e20000000000 */
[----:B---3--:R-:W-:Y:S04]  /*6d70*/  DEPBAR.LE SB0, 0x0 ;  /* 0x000080000000791a */ /* 0x008fe80000000000 */
.L_x_110:
[----:B------:R-:W-:Y:S05]  /*6d80*/  BSYNC.RECONVERGENT B0 ;  /* 0x0000000000007941 */ /* 0x000fea0003800200 */
.L_x_109:
[----:B------:R-:W-:Y:S01]  /*6d90*/  BAR.SYNC.DEFER_BLOCKING 0x1, 0x80 ;  /* 0x0042000000007b1d */ /* 0x000fe20000010000 */
[----:B------:R-:W-:Y:S01]  /*6da0*/  ISETP.NE.AND P0, PT, R82, 0x2, PT ;  /* 0x000000025200780c */ /* 0x000fe20003f05270 */
[----:B------:R-:W-:Y:S01]  /*6db0*/  UISETP.NE.AND UP0, UPT, UR47, URZ, UPT ;  /* 0x000000ff2f00728c */ /* 0x000fe2000bf05270 */
[----:B------:R-:W-:Y:S01]  /*6dc0*/  ISETP.NE.AND P1, PT, R36, 0x4, PT ;  /* 0x000000042400780c */ /* 0x000fe20003f25270 */
[----:B------:R-:W-:Y:S01]  /*6dd0*/  UIADD3 UR45, UPT, UPT, UR37, UR57, URZ ;  /* 0x00000039252d7290 */ /* 0x000fe2000fffe0ff */
[----:B------:R-:W-:Y:S01]  /*6de0*/  SEL R2, RZ, 0x1, P0 ;  /* 0x00000001ff027807 */ /* 0x000fe20000000000 */
[----:B------:R-:W-:Y:S01]  /*6df0*/  UIADD3 UR46, UPT, UPT, UR38, UR60, URZ ;  /* 0x0000003c262e7290 */ /* 0x000fe2000fffe0ff */
[----:B------:R-:W-:Y:S02]  /*6e00*/  SEL R0, RZ, 0x1, P1 ;  /* 0x00000001ff007807 */ /* 0x000fe40000800000 */
[----:B------:R-:W-:Y:S02]  /*6e10*/  LOP3.LUT R84, R84, R2, RZ, 0x3c, !PT ;  /* 0x0000000254547212 */ /* 0x000fe400078e3cff */
[----:B------:R-:W-:Y:S02]  /*6e20*/  LOP3.LUT R85, R85, R0, RZ, 0x3c, !PT ;  /* 0x0000000055557212 */ /* 0x000fe400078e3cff */
[----:B------:R-:W-:Y:S02]  /*6e30*/  SEL R82, R82, RZ, P0 ;  /* 0x000000ff52527207 */ /* 0x000fe40000000000 */
[----:B------:R-:W-:Y:S01]  /*6e40*/  SEL R36, R36, RZ, P1 ;  /* 0x000000ff24247207 */ /* 0x000fe20000800000 */
[----:B------:R-:W-:Y:S01]  /*6e50*/  UMOV UR36, UR51 ;  /* 0x0000003300247c82 */ /* 0x000fe20008000000 */
[----:B------:R-:W-:Y:S05]  /*6e60*/  BRA.U UP0, `(.L_x_111) ;  /* 0xffffffe500107547 */ /* 0x000fea000b83ffff */
[----:B------:R-:W-:Y:S05]  /*6e70*/  EXIT ;  /* 0x000000000000794d */ /* 0x000fea0003800000 */
.L_x_25:
[----:B--2---:R2:W3:Y:S02]  /*6e80*/  SYNCS.PHASECHK.TRANS64.TRYWAIT P0, [R0+URZ+0x160], R2 ;  /* 0x00016002000075a7 */ /* 0x0044e400080011ff */
[----:B---3--:R-:W-:Y:S05]  /*6e90*/  @!P0 NANOSLEEP.SYNCS 0x989680 ;  /* 0x009896800000895d */ /* 0x008fea0003900000 */
[----:B------:R-:W3:Y:S02]  /*6ea0*/  @!P0 SYNCS.PHASECHK.TRANS64 P0, [R0+URZ+0x160], R2 ;  /* 0x00016002000085a7 */ /* 0x000ee400080010ff */
[----:B---3--:R-:W-:Y:S05]  /*6eb0*/  @!P0 BRA `(.L_x_25) ;  /* 0xfffffffc00f08947 */ /* 0x008fea000383ffff */
[----:B------:R-:W-:Y:S05]  /*6ec0*/  BRA `(.L_x_112) ;  /* 0xffffffa800a87947 */ /* 0x000fea000383ffff */
.L_x_28:
[----:B-1----:R-:W-:-:S07]  /*6ed0*/  MOV R0, UR33 ;  /* 0x0000002100007c02 */ /* 0x002fce0008000f00 */
.L_x_113:
[----:B-1----:R1:W2:Y:S02]  /*6ee0*/  SYNCS.PHASECHK.TRANS64.TRYWAIT P0, [R0+URZ+0x68], R3 ;  /* 0x00006803000075a7 */ /* 0x0022a400080011ff */
[----:B--2---:R-:W-:Y:S05]  /*6ef0*/  @!P0 NANOSLEEP.SYNCS 0x989680 ;  /* 0x009896800000895d */ /* 0x004fea0003900000 */
[----:B------:R-:W2:Y:S02]  /*6f00*/  @!P0 SYNCS.PHASECHK.TRANS64 P0, [R0+URZ+0x68], R3 ;  /* 0x00006803000085a7 */ /* 0x000ea400080010ff */
[----:B--2---:R-:W-:Y:S05]  /*6f10*/  @!P0 BRA `(.L_x_113) ;  /* 0xfffffffc00f08947 */ /* 0x004fea000383ffff */
[----:B------:R-:W-:Y:S05]  /*6f20*/  BRA `(.L_x_27) ;  /* 0xffffffa800f07947 */ /* 0x000fea000383ffff */
.L_x_35:
[----:B-1----:R-:W-:-:S07]  /*6f30*/  MOV R0, UR17 ;  /* 0x0000001100007c02 */ /* 0x002fce0008000f00 */
.L_x_114:
[----:B-1----:R1:W2:Y:S02]  /*6f40*/  SYNCS.PHASECHK.TRANS64.TRYWAIT P0, [R0+URZ+0x68], R3 ;  /* 0x00006803000075a7 */ /* 0x0022a400080011ff */
[----:B--2---:R-:W-:Y:S05]  /*6f50*/  @!P0 NANOSLEEP.SYNCS 0x989680 ;  /* 0x009896800000895d */ /* 0x004fea0003900000 */
[----:B------:R-:W2:Y:S02]  /*6f60*/  @!P0 SYNCS.PHASECHK.TRANS64 P0, [R0+URZ+0x68], R3 ;  /* 0x00006803000085a7 */ /* 0x000ea400080010ff */
[----:B--2---:R-:W-:Y:S05]  /*6f70*/  @!P0 BRA `(.L_x_114) ;  /* 0xfffffffc00f08947 */ /* 0x004fea000383ffff */
[----:B------:R-:W-:Y:S05]  /*6f80*/  BRA `(.L_x_34) ;  /* 0xffffffac00ac7947 */ /* 0x000fea000383ffff */
.L_x_40:
[----:B-1----:R1:W2:Y:S02]  /*6f90*/  SYNCS.PHASECHK.TRANS64.TRYWAIT P0, [R3+URZ+0xf0], R0 ;  /* 0x0000f000030075a7 */ /* 0x0022a400080011ff */
[----:B--2---:R-:W-:Y:S05]  /*6fa0*/  @!P0 NANOSLEEP.SYNCS 0x989680 ;  /* 0x009896800000895d */ /* 0x004fea0003900000 */
[----:B------:R-:W2:Y:S02]  /*6fb0*/  @!P0 SYNCS.PHASECHK.TRANS64 P0, [R3+URZ+0xf0], R0 ;  /* 0x0000f000030085a7 */ /* 0x000ea400080010ff */
[----:B--2---:R-:W-:Y:S05]  /*6fc0*/  @!P0 BRA `(.L_x_40) ;  /* 0xfffffffc00f08947 */ /* 0x004fea000383ffff */
[----:B------:R-:W-:Y:S05]  /*6fd0*/  BRA `(.L_x_115) ;  /* 0xffffffb000507947 */ /* 0x000fea000383ffff */
.L_x_44:
[----:B------:R-:W-:-:S07]  /*6fe0*/  MOV R0, UR4 ;  /* 0x0000000400007c02 */ /* 0x000fce0008000f00 */
.L_x_116:
[----:B-1----:R1:W2:Y:S02]  /*6ff0*/  SYNCS.PHASECHK.TRANS64.TRYWAIT P0, [R0+URZ], R2 ;  /* 0x00000002000075a7 */ /* 0x0022a400080011ff */
[----:B--2---:R-:W-:Y:S05]  /*7000*/  @!P0 NANOSLEEP.SYNCS 0x989680 ;  /* 0x009896800000895d */ /* 0x004fea0003900000 */
[----:B------:R-:W2:Y:S02]  /*7010*/  @!P0 SYNCS.PHASECHK.TRANS64 P0, [R0+URZ], R2 ;  /* 0x00000002000085a7 */ /* 0x000ea400080010ff */
[----:B--2---:R-:W-:Y:S05]  /*7020*/  @!P0 BRA `(.L_x_116) ;  /* 0xfffffffc00f08947 */ /* 0x004fea000383ffff */
[----:B------:R-:W-:Y:S05]  /*7030*/  BRA `(.L_x_117) ;  /* 0xffffffb400f47947 */ /* 0x000fea000383ffff */
.L_x_45:
[----:B------:R-:W-:-:S07]  /*7040*/  MOV R0, UR5 ;  /* 0x0000000500007c02 */ /* 0x000fce0008000f00 */
.L_x_118:
[----:B-1----:R1:W2:Y:S02]  /*7050*/  SYNCS.PHASECHK.TRANS64.TRYWAIT P0, [R0+URZ], R3 ;  /* 0x00000003000075a7 */ /* 0x0022a400080011ff */
[----:B--2---:R-:W-:Y:S05]  /*7060*/  @!P0 NANOSLEEP.SYNCS 0x989680 ;  /* 0x009896800000895d */ /* 0x004fea0003900000 */
[----:B------:R-:W2:Y:S02]  /*7070*/  @!P0 SYNCS.PHASECHK.TRANS64 P0, [R0+URZ], R3 ;  /* 0x00000003000085a7 */ /* 0x000ea400080010ff */
[----:B--2---:R-:W-:Y:S05]  /*7080*/  @!P0 BRA `(.L_x_118) ;  /* 0xfffffffc00f08947 */ /* 0x004fea000383ffff */
[----:B------:R-:W-:Y:S05]  /*7090*/  BRA `(.L_x_119) ;  /* 0xffffffb800007947 */ /* 0x000fea000383ffff */
.L_x_46:
[----:B------:R-:W-:-:S07]  /*70a0*/  MOV R0, UR5 ;  /* 0x0000000500007c02 */ /* 0x000fce0008000f00 */
.L_x_120:
[----:B-1----:R1:W2:Y:S02]  /*70b0*/  SYNCS.PHASECHK.TRANS64.TRYWAIT P0, [R0+URZ], R3 ;  /* 0x00000003000075a7 */ /* 0x0022a400080011ff */
[----:B--2---:R-:W-:Y:S05]  /*70c0*/  @!P0 NANOSLEEP.SYNCS 0x989680 ;  /* 0x009896800000895d */ /* 0x004fea0003900000 */
[----:B------:R-:W2:Y:S02]  /*70d0*/  @!P0 SYNCS.PHASECHK.TRANS64 P0, [R0+URZ], R3 ;  /* 0x00000003000085a7 */ /* 0x000ea400080010ff */
[----:B--2---:R-:W-:Y:S05]  /*70e0*/  @!P0 BRA `(.L_x_120) ;  /* 0xfffffffc00f08947 */ /* 0x004fea000383ffff */
[----:B------:R-:W-:Y:S05]  /*70f0*/  BRA `(.L_x_121) ;  /* 0xffffffb8000c7947 */ /* 0x000fea000383ffff */
.L_x_47:
[----:B------:R-:W-:-:S07]  /*7100*/  MOV R0, UR5 ;  /* 0x0000000500007c02 */ /* 0x000fce0008000f00 */
.L_x_122:
[----:B-1----:R1:W2:Y:S02]  /*7110*/  SYNCS.PHASECHK.TRANS64.TRYWAIT P0, [R0+URZ], R3 ;  /* 0x00000003000075a7 */ /* 0x0022a400080011ff */
[----:B--2---:R-:W-:Y:S05]  /*7120*/  @!P0 NANOSLEEP.SYNCS 0x989680 ;  /* 0x009896800000895d */ /* 0x004fea0003900000 */
[----:B------:R-:W2:Y:S02]  /*7130*/  @!P0 SYNCS.PHASECHK.TRANS64 P0, [R0+URZ], R3 ;  /* 0x00000003000085a7 */ /* 0x000ea400080010ff */
[----:B--2---:R-:W-:Y:S05]  /*7140*/  @!P0 BRA `(.L_x_122) ;  /* 0xfffffffc00f08947 */ /* 0x004fea000383ffff */
[----:B------:R-:W-:Y:S05]  /*7150*/  BRA `(.L_x_123) ;  /* 0xffffffb800187947 */ /* 0x000fea000383ffff */
.L_x_48:
[----:B------:R-:W-:-:S07]  /*7160*/  MOV R0, UR5 ;  /* 0x0000000500007c02 */ /* 0x000fce0008000f00 */
.L_x_124:
[----:B-1----:R1:W2:Y:S02]  /*7170*/  SYNCS.PHASECHK.TRANS64.TRYWAIT P0, [R0+URZ], R3 ;  /* 0x00000003000075a7 */ /* 0x0022a400080011ff */
[----:B--2---:R-:W-:Y:S05]  /*7180*/  @!P0 NANOSLEEP.SYNCS 0x989680 ;  /* 0x009896800000895d */ /* 0x004fea0003900000 */
[----:B------:R-:W2:Y:S02]  /*7190*/  @!P0 SYNCS.PHASECHK.TRANS64 P0, [R0+URZ], R3 ;  /* 0x00000003000085a7 */ /* 0x000ea400080010ff */
[----:B--2---:R-:W-:Y:S05]  /*71a0*/  @!P0 BRA `(.L_x_124) ;  /* 0xfffffffc00f08947 */ /* 0x004fea000383ffff */
[----:B------:R-:W-:Y:S05]  /*71b0*/  BRA `(.L_x_125) ;  /* 0xffffffb800247947 */ /* 0x000fea000383ffff */
.L_x_49:
[----:B------:R-:W-:-:S07]  /*71c0*/  MOV R0, UR5 ;  /* 0x0000000500007c02 */ /* 0x000fce0008000f00 */
.L_x_126:
[----:B-1----:R1:W2:Y:S02]  /*71d0*/  SYNCS.PHASECHK.TRANS64.TRYWAIT P0, [R0+URZ], R3 ;  /* 0x00000003000075a7 */ /* 0x0022a400080011ff */
[----:B--2---:R-:W-:Y:S05]  /*71e0*/  @!P0 NANOSLEEP.SYNCS 0x989680 ;  /* 0x009896800000895d */ /* 0x004fea0003900000 */
[----:B------:R-:W2:Y:S02]  /*71f0*/  @!P0 SYNCS.PHASECHK.TRANS64 P0, [R0+URZ], R3 ;  /* 0x00000003000085a7 */ /* 0x000ea400080010ff */
[----:B--2---:R-:W-:Y:S05]  /*7200*/  @!P0 BRA `(.L_x_126) ;  /* 0xfffffffc00f08947 */ /* 0x004fea000383ffff */
[----:B------:R-:W-:Y:S05]  /*7210*/  BRA `(.L_x_127) ;  /* 0xffffffb800307947 */ /* 0x000fea000383ffff */
.L_x_50:
[----:B------:R-:W-:-:S07]  /*7220*/  MOV R0, UR5 ;  /* 0x0000000500007c02 */ /* 0x000fce0008000f00 */
.L_x_128:
[----:B-1----:R1:W2:Y:S02]  /*7230*/  SYNCS.PHASECHK.TRANS64.TRYWAIT P0, [R0+URZ], R3 ;  /* 0x00000003000075a7 */ /* 0x0022a400080011ff */
[----:B--2---:R-:W-:Y:S05]  /*7240*/  @!P0 NANOSLEEP.SYNCS 0x989680 ;  /* 0x009896800000895d */ /* 0x004fea0003900000 */
[----:B------:R-:W2:Y:S02]  /*7250*/  @!P0 SYNCS.PHASECHK.TRANS64 P0, [R0+URZ], R3 ;  /* 0x00000003000085a7 */ /* 0x000ea400080010ff */
[----:B--2---:R-:W-:Y:S05]  /*7260*/  @!P0 BRA `(.L_x_128) ;  /* 0xfffffffc00f08947 */ /* 0x004fea000383ffff */
[----:B------:R-:W-:Y:S05]  /*7270*/  BRA `(.L_x_129) ;  /* 0xffffffb8003c7947 */ /* 0x000fea000383ffff */
.L_x_51:
[----:B------:R-:W-:-:S07]  /*7280*/  MOV R0, UR5 ;  /* 0x0000000500007c02 */ /* 0x000fce0008000f00 */
.L_x_130:
[----:B-1----:R1:W2:Y:S02]  /*7290*/  SYNCS.PHASECHK.TRANS64.TRYWAIT P0, [R0+URZ], R3 ;  /* 0x00000003000075a7 */ /* 0x0022a400080011ff */
[----:B--2---:R-:W-:Y:S05]  /*72a0*/  @!P0 NANOSLEEP.SYNCS 0x989680 ;  /* 0x009896800000895d */ /* 0x004fea0003900000 */
[----:B------:R-:W2:Y:S02]  /*72b0*/  @!P0 SYNCS.PHASECHK.TRANS64 P0, [R0+URZ], R3 ;  /* 0x00000003000085a7 */ /* 0x000ea400080010ff */
[----:B--2---:R-:W-:Y:S05]  /*72c0*/  @!P0 BRA `(.L_x_130) ;  /* 0xfffffffc00f08947 */ /* 0x004fea000383ffff */
[----:B------:R-:W-:Y:S05]  /*72d0*/  BRA `(.L_x_131) ;  /* 0xffffffb800487947 */ /* 0x000fea000383ffff */
.L_x_52:
[----:B------:R-:W-:-:S07]  /*72e0*/  MOV R0, UR5 ;  /* 0x0000000500007c02 */ /* 0x000fce0008000f00 */
.L_x_132:
[----:B-1----:R1:W2:Y:S02]  /*72f0*/  SYNCS.PHASECHK.TRANS64.TRYWAIT P0, [R0+URZ], R3 ;  /* 0x00000003000075a7 */ /* 0x0022a400080011ff */
[----:B--2---:R-:W-:Y:S05]  /*7300*/  @!P0 NANOSLEEP.SYNCS 0x989680 ;  /* 0x009896800000895d */ /* 0x004fea0003900000 */
[----:B------:R-:W2:Y:S02]  /*7310*/  @!P0 SYNCS.PHASECHK.TRANS64 P0, [R0+URZ], R3 ;  /* 0x00000003000085a7 */ /* 0x000ea400080010ff */
[----:B--2---:R-:W-:Y:S05]  /*7320*/  @!P0 BRA `(.L_x_132) ;  /* 0xfffffffc00f08947 */ /* 0x004fea000383ffff */
[----:B------:R-:W-:Y:S05]  /*7330*/  BRA `(.L_x_133) ;  /* 0xffffffb800547947 */ /* 0x000fea000383ffff */
.L_x_53:
[----:B------:R-:W-:-:S07]  /*7340*/  MOV R0, UR5 ;  /* 0x0000000500007c02 */ /* 0x000fce0008000f00 */
.L_x_134:
[----:B-1----:R1:W2:Y:S02]  /*7350*/  SYNCS.PHASECHK.TRANS64.TRYWAIT P0, [R0+URZ], R3 ;  /* 0x00000003000075a7 */ /* 0x0022a400080011ff */
[----:B--2---:R-:W-:Y:S05]  /*7360*/  @!P0 NANOSLEEP.SYNCS 0x989680 ;  /* 0x009896800000895d */ /* 0x004fea0003900000 */
[----:B------:R-:W2:Y:S02]  /*7370*/  @!P0 SYNCS.PHASECHK.TRANS64 P0, [R0+URZ], R3 ;  /* 0x00000003000085a7 */ /* 0x000ea400080010ff */
[----:B--2---:R-:W-:Y:S05]  /*7380*/  @!P0 BRA `(.L_x_134) ;  /* 0xfffffffc00f08947 */ /* 0x004fea000383ffff */
[----:B------:R-:W-:Y:S05]  /*7390*/  BRA `(.L_x_135) ;  /* 0xffffffb800607947 */ /* 0x000fea000383ffff */
.L_x_54:
[----:B------:R-:W-:-:S07]  /*73a0*/  MOV R0, UR5 ;  /* 0x0000000500007c02 */ /* 0x000fce0008000f00 */
.L_x_136:
[----:B-1----:R1:W2:Y:S02]  /*73b0*/  SYNCS.PHASECHK.TRANS64.TRYWAIT P0, [R0+URZ], R3 ;  /* 0x00000003000075a7 */ /* 0x0022a400080011ff */
[----:B--2---:R-:W-:Y:S05]  /*73c0*/  @!P0 NANOSLEEP.SYNCS 0x989680 ;  /* 0x009896800000895d */ /* 0x004fea0003900000 */
[----:B------:R-:W2:Y:S02]  /*73d0*/  @!P0 SYNCS.PHASECHK.TRANS64 P0, [R0+URZ], R3 ;  /* 0x00000003000085a7 */ /* 0x000ea400080010ff */
[----:B--2---:R-:W-:Y:S05]  /*73e0*/  @!P0 BRA `(.L_x_136) ;  /* 0xfffffffc00f08947 */ /* 0x004fea000383ffff */
[----:B------:R-:W-:Y:S05]  /*73f0*/  BRA `(.L_x_137) ;  /* 0xffffffb8006c7947 */ /* 0x000fea000383ffff */
.L_x_55:
[----:B------:R-:W-:-:S07]  /*7400*/  MOV R0, UR5 ;  /* 0x0000000500007c02 */ /* 0x000fce0008000f00 */
.L_x_138:
[----:B-1----:R1:W2:Y:S02]  /*7410*/  SYNCS.PHASECHK.TRANS64.TRYWAIT P0, [R0+URZ], R3 ;  /* 0x00000003000075a7 */ /* 0x0022a400080011ff */
[----:B--2---:R-:W-:Y:S05]  /*7420*/  @!P0 NANOSLEEP.SYNCS 0x989680 ;  /* 0x009896800000895d */ /* 0x004fea0003900000 */
[----:B------:R-:W2:Y:S02]  /*7430*/  @!P0 SYNCS.PHASECHK.TRANS64 P0, [R0+URZ], R3 ;  /* 0x00000003000085a7 */ /* 0x000ea400080010ff */
[----:B--2---:R-:W-:Y:S05]  /*7440*/  @!P0 BRA `(.L_x_138) ;  /* 0xfffffffc00f08947 */ /* 0x004fea000383ffff */
[----:B------:R-:W-:Y:S05]  /*7450*/  BRA `(.L_x_139) ;  /* 0xffffffb800787947 */ /* 0x000fea000383ffff */
.L_x_58:
[----:B-1----:R1:W2:Y:S02]  /*7460*/  SYNCS.PHASECHK.TRANS64.TRYWAIT P0, [R2+URZ+0x150], R4 ;  /* 0x00015004020075a7 */ /* 0x0022a400080011ff */
[----:B--2---:R-:W-:Y:S05]  /*7470*/  @!P0 NANOSLEEP.SYNCS 0x989680 ;  /* 0x009896800000895d */ /* 0x004fea0003900000 */
[----:B------:R-:W2:Y:S02]  /*7480*/  @!P0 SYNCS.PHASECHK.TRANS64 P0, [R2+URZ+0x150], R4 ;  /* 0x00015004020085a7 */ /* 0x000ea400080010ff */
[----:B--2---:R-:W-:Y:S05]  /*7490*/  @!P0 BRA `(.L_x_58) ;  /* 0xfffffffc00f08947 */ /* 0x004fea000383ffff */
[----:B------:R-:W-:Y:S05]  /*74a0*/  BRA `(.L_x_140) ;  /* 0xffffffb800d47947 */ /* 0x000fea000383ffff */
.L_x_59:
[----:B------:R-:W-:-:S07]  /*74b0*/  MOV R2, UR4 ;  /* 0x0000000400027c02 */ /* 0x000fce0008000f00 */
.L_x_141:
[----:B-1----:R1:W2:Y:S02]  /*74c0*/  SYNCS.PHASECHK.TRANS64.TRYWAIT P0, [R2+URZ+0x100], R5 ;  /* 0x00010005020075a7 */ /* 0x0022a400080011ff */
[----:B--2---:R-:W-:Y:S05]  /*74d0*/  @!P0 NANOSLEEP.SYNCS 0x989680 ;  /* 0x009896800000895d */ /* 0x004fea0003900000 */
[----:B------:R-:W2:Y:S02]  /*74e0*/  @!P0 SYNCS.PHASECHK.TRANS64 P0, [R2+URZ+0x100], R5 ;  /* 0x00010005020085a7 */ /* 0x000ea400080010ff */
[----:B--2---:R-:W-:Y:S05]  /*74f0*/  @!P0 BRA `(.L_x_141) ;  /* 0xfffffffc00f08947 */ /* 0x004fea000383ffff */
[----:B------:R-:W-:Y:S05]  /*7500*/  BRA `(.L_x_142) ;  /* 0xffffffb800e47947 */ /* 0x000fea000383ffff */
.L_x_60:
[----:B-1----:R1:W2:Y:S02]  /*7510*/  SYNCS.PHASECHK.TRANS64.TRYWAIT P1, [R2+URZ+0xf0], R4 ;  /* 0x0000f004020075a7 */ /* 0x0022a400080211ff */
[----:B--2---:R-:W-:Y:S05]  /*7520*/  @!P1 NANOSLEEP.SYNCS 0x989680 ;  /* 0x009896800000995d */ /* 0x004fea0003900000 */
[----:B------:R-:W2:Y:S02]  /*7530*/  @!P1 SYNCS.PHASECHK.TRANS64 P1, [R2+URZ+0xf0], R4 ;  /* 0x0000f004020095a7 */ /* 0x000ea400080210ff */
[----:B--2---:R-:W-:Y:S05]  /*7540*/  @!P1 BRA `(.L_x_60) ;  /* 0xfffffffc00f09947 */ /* 0x004fea000383ffff */
[----:B------:R-:W-:Y:S05]  /*7550*/  BRA `(.L_x_143) ;  /* 0xffffffbc00147947 */ /* 0x000fea000383ffff */
.L_x_63:
[----:B------:R-:W-:-:S07]  /*7560*/  MOV R0, UR4 ;  /* 0x0000000400007c02 */ /* 0x000fce0008000f00 */
.L_x_144:
[----:B-1----:R1:W2:Y:S02]  /*7570*/  SYNCS.PHASECHK.TRANS64.TRYWAIT P0, [R0+URZ+0x100], R2 ;  /* 0x00010002000075a7 */ /* 0x0022a400080011ff */
[----:B--2---:R-:W-:Y:S05]  /*7580*/  @!P0 NANOSLEEP.SYNCS 0x989680 ;  /* 0x009896800000895d */ /* 0x004fea0003900000 */
[----:B------:R-:W2:Y:S02]  /*7590*/  @!P0 SYNCS.PHASECHK.TRANS64 P0, [R0+URZ+0x100], R2 ;  /* 0x00010002000085a7 */ /* 0x000ea400080010ff */
[----:B--2---:R-:W-:Y:S05]  /*75a0*/  @!P0 BRA `(.L_x_144) ;  /* 0xfffffffc00f08947 */ /* 0x004fea000383ffff */
[----:B------:R-:W-:Y:S05]  /*75b0*/  BRA `(.L_x_62) ;  /* 0xffffffbc00687947 */ /* 0x000fea000383ffff */
.L_x_70:
[----:B-1----:R1:W2:Y:S02]  /*75c0*/  SYNCS.PHASECHK.TRANS64.TRYWAIT P1, [R0+URZ+0xf0], R2 ;  /* 0x0000f002000075a7 */ /* 0x0022a400080211ff */
[----:B--2---:R-:W-:Y:S05]  /*75d0*/  @!P1 NANOSLEEP.SYNCS 0x989680 ;  /* 0x009896800000995d */ /* 0x004fea0003900000 */
[----:B------:R-:W2:Y:S02]  /*75e0*/  @!P1 SYNCS.PHASECHK.TRANS64 P1, [R0+URZ+0xf0], R2 ;  /* 0x0000f002000095a7 */ /* 0x000ea400080210ff */
[----:B--2---:R-:W-:Y:S05]  /*75f0*/  @!P1 BRA `(.L_x_70) ;  /* 0xfffffffc00f09947 */ /* 0x004fea000383ffff */
[----:B------:R-:W-:Y:S05]  /*7600*/  BRA `(.L_x_145) ;  /* 0xffffffc000dc7947 */ /* 0x000fea000383ffff */
.L_x_71:
[----:B------:R-:W-:-:S07]  /*7610*/  MOV R2, UR31 ;  /* 0x0000001f00027c02 */ /* 0x000fce0008000f00 */
.L_x_146:
[----:B-1----:R1:W2:Y:S02]  /*7620*/  SYNCS.PHASECHK.TRANS64.TRYWAIT P0, [R2+URZ+0x130], R0 ;  /* 0x00013000020075a7 */ /* 0x0022a400080011ff */
[----:B--2---:R-:W-:Y:S05]  /*7630*/  @!P0 NANOSLEEP.SYNCS 0x989680 ;  /* 0x009896800000895d */ /* 0x004fea0003900000 */
[----:B------:R-:W2:Y:S02]  /*7640*/  @!P0 SYNCS.PHASECHK.TRANS64 P0, [R2+URZ+0x130], R0 ;  /* 0x00013000020085a7 */ /* 0x000ea400080010ff */
[----:B--2---:R-:W-:Y:S05]  /*7650*/  @!P0 BRA `(.L_x_146) ;  /* 0xfffffffc00f08947 */ /* 0x004fea000383ffff */
[----:B------:R-:W-:Y:S05]  /*7660*/  BRA `(.L_x_147) ;  /* 0xffffffc4002c7947 */ /* 0x000fea000383ffff */
.L_x_74:
[----:B------:R-:W-:Y:S07]  /*7670*/  MOV R0, UR5 ;  /* 0x0000000500007c02 */ /* 0x000fee0008000f00 */
.L_x_148:
[----:B-1----:R1:W2:Y:S02]  /*7680*/  SYNCS.PHASECHK.TRANS64.TRYWAIT P0, [R0+URZ], R2 ;  /* 0x00000002000075a7 */ /* 0x0022a400080011ff */
[----:B--2---:R-:W-:Y:S05]  /*7690*/  @!P0 NANOSLEEP.SYNCS 0x989680 ;  /* 0x009896800000895d */ /* 0x004fea0003900000 */
[----:B------:R-:W2:Y:S02]  /*76a0*/  @!P0 SYNCS.PHASECHK.TRANS64 P0, [R0+URZ], R2 ;  /* 0x00000002000085a7 */ /* 0x000ea400080010ff */
[----:B--2---:R-:W-:Y:S05]  /*76b0*/  @!P0 BRA `(.L_x_148) ;  /* 0xfffffffc00f08947 */ /* 0x004fea000383ffff */
[----:B------:R-:W-:Y:S05]  /*76c0*/  BRA `(.L_x_73) ;  /* 0xffffffc400487947 */ /* 0x000fea000383ffff */
.L_x_77:
[----:B------:R-:W-:-:S07]  /*76d0*/  MOV R0, UR4 ;  /* 0x0000000400007c02 */ /* 0x000fce0008000f00 */
.L_x_149:
[----:B--2---:R2:W4:Y:S02]  /*76e0*/  SYNCS.PHASECHK.TRANS64.TRYWAIT P0, [R0+URZ], R2 ;  /* 0x00000002000075a7 */ /* 0x00452400080011ff */
[----:B----4-:R-:W-:Y:S05]  /*76f0*/  @!P0 NANOSLEEP.SYNCS 0x989680 ;  /* 0x009896800000895d */ /* 0x010fea0003900000 */
[----:B------:R-:W4:Y:S02]  /*7700*/  @!P0 SYNCS.PHASECHK.TRANS64 P0, [R0+URZ], R2 ;  /* 0x00000002000085a7 */ /* 0x000f2400080010ff */
[----:B----4-:R-:W-:Y:S05]  /*7710*/  @!P0 BRA `(.L_x_149) ;  /* 0xfffffffc00f08947 */ /* 0x010fea000383ffff */
[----:B------:R-:W-:Y:S05]  /*7720*/  BRA `(.L_x_150) ;  /* 0xffffffc800247947 */ /* 0x000fea000383ffff */
.L_x_78:
[----:B------:R-:W-:-:S07]  /*7730*/  MOV R0, UR5 ;  /* 0x0000000500007c02 */ /* 0x000fce0008000f00 */
.L_x_151:
[----:B-1----:R1:W2:Y:S02]  /*7740*/  SYNCS.PHASECHK.TRANS64.TRYWAIT P0, [R0+URZ], R3 ;  /* 0x00000003000075a7 */ /* 0x0022a400080011ff */
[----:B--2---:R-:W-:Y:S05]  /*7750*/  @!P0 NANOSLEEP.SYNCS 0x989680 ;  /* 0x009896800000895d */ /* 0x004fea0003900000 */
[----:B------:R-:W2:Y:S02]  /*7760*/  @!P0 SYNCS.PHASECHK.TRANS64 P0, [R0+URZ], R3 ;  /* 0x00000003000085a7 */ /* 0x000ea400080010ff */
[----:B--2---:R-:W-:Y:S05]  /*7770*/  @!P0 BRA `(.L_x_151) ;  /* 0xfffffffc00f08947 */ /* 0x004fea000383ffff */
[----:B------:R-:W-:Y:S05]  /*7780*/  BRA `(.L_x_152) ;  /* 0xffffffc800307947 */ /* 0x000fea000383ffff */
.L_x_79:
[----:B------:R-:W-:-:S07]  /*7790*/  MOV R0, UR5 ;  /* 0x0000000500007c02 */ /* 0x000fce0008000f00 */
.L_x_153:
[----:B-1----:R1:W2:Y:S02]  /*77a0*/  SYNCS.PHASECHK.TRANS64.TRYWAIT P0, [R0+URZ], R3 ;  /* 0x00000003000075a7 */ /* 0x0022a400080011ff */
[----:B--2---:R-:W-:Y:S05]  /*77b0*/  @!P0 NANOSLEEP.SYNCS 0x989680 ;  /* 0x009896800000895d */ /* 0x004fea0003900000 */
[----:B------:R-:W2:Y:S02]  /*77c0*/  @!P0 SYNCS.PHASECHK.TRANS64 P0, [R0+URZ], R3 ;  /* 0x00000003000085a7 */ /* 0x000ea400080010ff */
[----:B--2---:R-:W-:Y:S05]  /*77d0*/  @!P0 BRA `(.L_x_153) ;  /* 0xfffffffc00f08947 */ /* 0x004fea000383ffff */
[----:B------:R-:W-:Y:S05]  /*77e0*/  BRA `(.L_x_154) ;  /* 0xffffffc8003c7947 */ /* 0x000fea000383ffff */
.L_x_80:
[----:B-1----:R-:W-:-:S07]  /*77f0*/  MOV R0, UR4 ;  /* 0x0000000400007c02 */ /* 0x002fce0008000f00 */
.L_x_155:
[----:B-1----:R1:W2:Y:S02]  /*7800*/  SYNCS.PHASECHK.TRANS64.TRYWAIT P0, [R0+URZ], R2 ;  /* 0x00000002000075a7 */ /* 0x0022a400080011ff */
[----:B--2---:R-:W-:Y:S05]  /*7810*/  @!P0 NANOSLEEP.SYNCS 0x989680 ;  /* 0x009896800000895d */ /* 0x004fea0003900000 */
[----:B------:R-:W2:Y:S02]  /*7820*/  @!P0 SYNCS.PHASECHK.TRANS64 P0, [R0+URZ], R2 ;  /* 0x00000002000085a7 */ /* 0x000ea400080010ff */
[----:B--2---:R-:W-:Y:S05]  /*7830*/  @!P0 BRA `(.L_x_155) ;  /* 0xfffffffc00f08947 */ /* 0x004fea000383ffff */
[----:B------:R-:W-:Y:S05]  /*7840*/  BRA `(.L_x_156) ;  /* 0xffffffc800487947 */ /* 0x000fea000383ffff */
.L_x_85:
[----:B--2---:R2:W3:Y:S02]  /*7850*/  SYNCS.PHASECHK.TRANS64.TRYWAIT P0, [R7+URZ+0xf0], R0 ;  /* 0x0000f000070075a7 */ /* 0x0044e400080011ff */
[----:B---3--:R-:W-:Y:S05]  /*7860*/  @!P0 NANOSLEEP.SYNCS 0x989680 ;  /* 0x009896800000895d */ /* 0x008fea0003900000 */
[----:B------:R-:W3:Y:S02]  /*7870*/  @!P0 SYNCS.PHASECHK.TRANS64 P0, [R7+URZ+0xf0], R0 ;  /* 0x0000f000070085a7 */ /* 0x000ee400080010ff */
[----:B---3--:R-:W-:Y:S05]  /*7880*/  @!P0 BRA `(.L_x_85) ;  /* 0xfffffffc00f08947 */ /* 0x008fea000383ffff */
[----:B------:R-:W-:Y:S05]  /*7890*/  BRA `(.L_x_157) ;  /* 0xffffffcc005c7947 */ /* 0x000fea000383ffff */
.L_x_88:
[----:B-1----:R-:W-:Y:S07]  /*78a0*/  MOV R0, UR17 ;  /* 0x0000001100007c02 */ /* 0x002fee0008000f00 */
.L_x_158:
[----:B-1----:R1:W2:Y:S02]  /*78b0*/  SYNCS.PHASECHK.TRANS64.TRYWAIT P2, [R0+URZ+0xe8], R7 ;  /* 0x0000e807000075a7 */ /* 0x0022a400080411ff */
[----:B--2---:R-:W-:Y:S05]  /*78c0*/  @!P2 NANOSLEEP.SYNCS 0x989680 ;  /* 0x009896800000a95d */ /* 0x004fea0003900000 */
[----:B------:R-:W2:Y:S02]  /*78d0*/  @!P2 SYNCS.PHASECHK.TRANS64 P2, [R0+URZ+0xe8], R7 ;  /* 0x0000e8070000a5a7 */ /* 0x000ea400080410ff */
[----:B--2---:R-:W-:Y:S05]  /*78e0*/  @!P2 BRA `(.L_x_158) ;  /* 0xfffffffc00f0a947 */ /* 0x004fea000383ffff */
[----:B------:R-:W-:Y:S05]  /*78f0*/  BRA `(.L_x_87) ;  /* 0xffffffd000bc7947 */ /* 0x000fea000383ffff */
.L_x_91:
[----:B-1----:R-:W-:Y:S07]  /*7900*/  MOV R0, UR17 ;  /* 0x0000001100007c02 */ /* 0x002fee0008000f00 */
.L_x_159:
[----:B-1----:R1:W2:Y:S02]  /*7910*/  SYNCS.PHASECHK.TRANS64.TRYWAIT P0, [R0+URZ+0xd8], R6 ;  /* 0x0000d806000075a7 */ /* 0x0022a400080011ff */
[----:B--2---:R-:W-:Y:S05]  /*7920*/  @!P0 NANOSLEEP.SYNCS 0x989680 ;  /* 0x009896800000895d */ /* 0x004fea0003900000 */
[----:B------:R-:W2:Y:S02]  /*7930*/  @!P0 SYNCS.PHASECHK.TRANS64 P0, [R0+URZ+0xd8], R6 ;  /* 0x0000d806000085a7 */ /* 0x000ea400080010ff */
[----:B--2---:R-:W-:Y:S05]  /*7940*/  @!P0 BRA `(.L_x_159) ;  /* 0xfffffffc00f08947 */ /* 0x004fea000383ffff */
[----:B------:R-:W-:Y:S05]  /*7950*/  BRA `(.L_x_160) ;  /* 0xffffffd4000c7947 */ /* 0x000fea000383ffff */
.L_x_94:
[----:B---3--:R3:W1:Y:S02]  /*7960*/  SYNCS.PHASECHK.TRANS64.TRYWAIT P0, [R3+URZ+0xf0], R0 ;  /* 0x0000f000030075a7 */ /* 0x00866400080011ff */
[----:B-1----:R-:W-:Y:S05]  /*7970*/  @!P0 NANOSLEEP.SYNCS 0x989680 ;  /* 0x009896800000895d */ /* 0x002fea0003900000 */
[----:B------:R-:W1:Y:S02]  /*7980*/  @!P0 SYNCS.PHASECHK.TRANS64 P0, [R3+URZ+0xf0], R0 ;  /* 0x0000f000030085a7 */ /* 0x000e6400080010ff */
[----:B-1----:R-:W-:Y:S05]  /*7990*/  @!P0 BRA `(.L_x_94) ;  /* 0xfffffffc00f08947 */ /* 0x002fea000383ffff */
[----:B------:R-:W-:Y:S05]  /*79a0*/  BRA `(.L_x_161) ;  /* 0xffffffd800547947 */ /* 0x000fea000383ffff */
.L_x_105:
[----:B-1----:R-:W-:Y:S04]  /*79b0*/  MOV R0, UR44 ;  /* 0x0000002c00007c02 */ /* 0x002fe80008000f00 */
[----:B------:R1:W2:Y:S03]  /*79c0*/  SYNCS.PHASECHK.TRANS64.TRYWAIT P1, [R0+URZ+0xd0], R4 ;  /* 0x0000d004000075a7 */ /* 0x0002a600080211ff */
[----:B--2---:R-:W-:Y:S05]  /*79d0*/  @!P1 NANOSLEEP.SYNCS 0x989680 ;  /* 0x009896800000995d */ /* 0x004fea0003900000 */
[----:B------:R-:W2:Y:S02]  /*79e0*/  @!P1 SYNCS.PHASECHK.TRANS64 P1, [R0+URZ+0xd0], R4 ;  /* 0x0000d004000095a7 */ /* 0x000ea400080210ff */
[----:B--2---:R-:W-:Y:S05]  /*79f0*/  @!P1 BRA `(.L_x_105) ;  /* 0xfffffffc00ec9947 */ /* 0x004fea000383ffff */
[----:B------:R-:W-:Y:S05]  /*7a00*/  BRA `(.L_x_104) ;  /* 0xffffffe400a47947 */ /* 0x000fea000383ffff */
.L_x_107:
[----:B------:R1:W1:Y:S02]  /*7a10*/  SYNCS.PHASECHK.TRANS64.TRYWAIT P1, [R16+URZ+0x110], R3 ;  /* 0x00011003100075a7 */ /* 0x00026400080211ff */
[----:B-1----:R-:W-:Y:S05]  /*7a20*/  @!P1 NANOSLEEP.SYNCS 0x989680 ;  /* 0x009896800000995d */ /* 0x002fea0003900000 */
[----:B------:R-:W1:Y:S02]  /*7a30*/  @!P1 SYNCS.PHASECHK.TRANS64 P1, [R16+URZ+0x110], R3 ;  /* 0x00011003100095a7 */ /* 0x000e6400080210ff */
[----:B-1----:R-:W-:Y:S05]  /*7a40*/  @!P1 BRA `(.L_x_107) ;  /* 0xfffffffc00f09947 */ /* 0x002fea000383ffff */
[----:B------:R-:W-:Y:S05]  /*7a50*/  BRA `(.L_x_106) ;  /* 0xffffffe400e07947 */ /* 0x000fea000383ffff */
        .weak           $__internal_0_$__cuda_sm10x_tcgen05_guardrail_trap_col_being_dealloced_not_returned_by_alloc
        .type           $__internal_0_$__cuda_sm10x_tcgen05_guardrail_trap_col_being_dealloced_not_returned_by_alloc,@function
        .size           $__internal_0_$__cuda_sm10x_tcgen05_guardrail_trap_col_being_dealloced_not_returned_by_alloc,($__internal_1_$__cuda_sm10x_tcgen05_guardrail_trap_phase_invalid_during_alloc - $__internal_0_$__cuda_sm10x_tcgen05_guardrail_trap_col_being_dealloced_not_returned_by_alloc)
$__internal_0_$__cuda_sm10x_tcgen05_guardrail_trap_col_being_dealloced_not_returned_by_alloc:
[----:B------:R-:W-:Y:S05]  /*7a60*/  BPT.TRAP 0x1 ;  /* 0x000000040000795c */ /* 0x000fea0000300000 */
[----:B------:R-:W-:-:S04]  /*7a70*/  HFMA2 R3, -RZ, RZ, 0, 0 ;  /* 0x00000000ff037431 */ /* 0x000fc800000001ff */
[----:B------:R-:W-:Y:S05]  /*7a80*/  RET.REL.NODEC R2 `(_ZN7cutlass13device_kernelINS_4gemm6kernel13GemmUniversalIN4cute5tupleIJiiiiEEENS1_10collective13CollectiveMmaINS1_35MainloopSm100TmaUmmaWarpSpecializedILi13ELi2ELi4ENS5_IJNS4_1CILi1EEENSA_ILi2EEESB_EEEEENS5_IJNSA_ILi64EEESF_NSA_ILi128EEEEEEaNS5_IJlSB_lEEEaSI_NS4_8TiledMMAINS4_8MMA_AtomIJNS4_15SM100_MMA_S8_SSIaaiLi64ELi64ELNS4_4UMMA5MajorE0ELSN_0ELNSM_8SaturateE0EEEEEENS4_6LayoutINS5_IJSB_SB_SB_EEENS5_IJNSA_ILi0EEEST_ST_EEEEENS5_IJNS4_10UnderscoreESW_SW_EEEEENS4_23SM90_TMA_LOAD_MULTICASTENS4_14ComposedLayoutINS4_7SwizzleILi3ELi4ELi3EEENS4_18smem_ptr_flag_bitsILi8EEENSR_INS5_IJNSA_ILi8EEESG_EEENS5_IJSG_SB_EEEEEEEvNS4_8identityENS4_13SM90_TMA_LOADES19_vS1A_EENS_8epilogue10collective18CollectiveEpilogueINS1D_23Sm100TmaWarpSpecializedILi1ELi1ELi32ELb0ELb0EEEJSH_NS5_IJNSR_ISF_SB_EES1I_EEEaSI_aSI_NS1D_6fusion15FusionCallbacksIS1H_NS1K_17LinearCombinationIaiaiLNS_15FloatRoundStyleE2EEESH_S1J_JEEENS4_5SM1004TMEM4LOAD26SM100_TMEM_LOAD_16dp32b32xES1B_NS10_INS11_ILi2ELi4ELi3EEES14_NSR_INS5_IJS15_SF_EEENS5_IJSF_SB_EEEEEEENS4_39AutoVectorizingCopyWithAssumedAlignmentILi128EEENS4_14SM90_TMA_STOREES1Y_S20_S20_EEEvvEEEEvNT_6ParamsE) ;  /* 0xffffff84025c7950 */ /* 0x000fea0003c3ffff */
        .weak           $__internal_1_$__cuda_sm10x_tcgen05_guardrail_trap_phase_invalid_during_alloc
        .type           $__internal_1_$__cuda_sm10x_tcgen05_guardrail_trap_phase_invalid_during_alloc,@function
        .size           $__internal_1_$__cuda_sm10x_tcgen05_guardrail_trap_phase_invalid_during_alloc,($__internal_2_$__cuda_sm10x_tcgen05_guardrail_trap_unallocated_columns_being_dealloced - $__internal_1_$__cuda_sm10x_tcgen05_guardrail_trap_phase_invalid_during_alloc)
$__internal_1_$__cuda_sm10x_tcgen05_guardrail_trap_phase_invalid_during_alloc:
[----:B------:R-:W-:Y:S05]  /*7a90*/  BPT.TRAP 0x1 ;  /* 0x000000040000795c */ /* 0x000fea0000300000 */
[----:B------:R-:W-:-:S04]  /*7aa0*/  MOV R5, 0x0 ;  /* 0x0000000000057802 */ /* 0x000fc80000000f00 */
[----:B------:R-:W-:Y:S05]  /*7ab0*/  RET.REL.NODEC R4 `(_ZN7cutlass13device_kernelINS_4gemm6kernel13GemmUniversalIN4cute5tupleIJiiiiEEENS1_10collective13CollectiveMmaINS1_35MainloopSm100TmaUmmaWarpSpecializedILi13ELi2ELi4ENS5_IJNS4_1CILi1EEENSA_ILi2EEESB_EEEEENS5_IJNSA_ILi64EEESF_NSA_ILi128EEEEEEaNS5_IJlSB_lEEEaSI_NS4_8TiledMMAINS4_8MMA_AtomIJNS4_15SM100_MMA_S8_SSIaaiLi64ELi64ELNS4_4UMMA5MajorE0ELSN_0ELNSM_8SaturateE0EEEEEENS4_6LayoutINS5_IJSB_SB_SB_EEENS5_IJNSA_ILi0EEEST_ST_EEEEENS5_IJNS4_10UnderscoreESW_SW_EEEEENS4_23SM90_TMA_LOAD_MULTICASTENS4_14ComposedLayoutINS4_7SwizzleILi3ELi4ELi3EEENS4_18smem_ptr_flag_bitsILi8EEENSR_INS5_IJNSA_ILi8EEESG_EEENS5_IJSG_SB_EEEEEEEvNS4_8identityENS4_13SM90_TMA_LOADES19_vS1A_EENS_8epilogue10collective18CollectiveEpilogueINS1D_23Sm100TmaWarpSpecializedILi1ELi1ELi32ELb0ELb0EEEJSH_NS5_IJNSR_ISF_SB_EES1I_EEEaSI_aSI_NS1D_6fusion15FusionCallbacksIS1H_NS1K_17LinearCombinationIaiaiLNS_15FloatRoundStyleE2EEESH_S1J_JEEENS4_5SM1004TMEM4LOAD26SM100_TMEM_LOAD_16dp32b32xES1B_NS10_INS11_ILi2ELi4ELi3EEES14_NSR_INS5_IJS15_SF_EEENS5_IJSF_SB_EEEEEEENS4_39AutoVectorizingCopyWithAssumedAlignmentILi128EEENS4_14SM90_TMA_STOREES1Y_S20_S20_EEEvvEEEEvNT_6ParamsE) ;  /* 0xffffff8404507950 */ /* 0x000fea0003c3ffff */
        .weak           $__internal_2_$__cuda_sm10x_tcgen05_guardrail_trap_unallocated_columns_being_dealloced
        .type           $__internal_2_$__cuda_sm10x_tcgen05_guardrail_trap_unallocated_columns_being_dealloced,@function
        .size           $__internal_2_$__cuda_sm10x_tcgen05_guardrail_trap_unallocated_columns_being_dealloced,(.L_x_163 - $__internal_2_$__cuda_sm10x_tcgen05_guardrail_trap_unallocated_columns_being_dealloced)
$__internal_2_$__cuda_sm10x_tcgen05_guardrail_trap_unallocated_columns_being_dealloced:
[----:B------:R-:W-:Y:S05]  /*7ac0*/  BPT.TRAP 0x1 ;  /* 0x000000040000795c */ /* 0x000fea0000300000 */
[----:B------:R-:W-:-:S04]  /*7ad0*/  HFMA2 R3, -RZ, RZ, 0, 0 ;  /* 0x00000000ff037431 */ /* 0x000fc800000001ff */
[----:B------:R-:W-:Y:S05]  /*7ae0*/  RET.REL.NODEC R2 `(_ZN7cutlass13device_kernelINS_4gemm6kernel13GemmUniversalIN4cute5tupleIJiiiiEEENS1_10collective13CollectiveMmaINS1_35MainloopSm100TmaUmmaWarpSpecializedILi13ELi2ELi4ENS5_IJNS4_1CILi1EEENSA_ILi2EEESB_EEEEENS5_IJNSA_ILi64EEESF_NSA_ILi128EEEEEEaNS5_IJlSB_lEEEaSI_NS4_8TiledMMAINS4_8MMA_AtomIJNS4_15SM100_MMA_S8_SSIaaiLi64ELi64ELNS4_4UMMA5MajorE0ELSN_0ELNSM_8SaturateE0EEEEEENS4_6LayoutINS5_IJSB_SB_SB_EEENS5_IJNSA_ILi0EEEST_ST_EEEEENS5_IJNS4_10UnderscoreESW_SW_EEEEENS4_23SM90_TMA_LOAD_MULTICASTENS4_14ComposedLayoutINS4_7SwizzleILi3ELi4ELi3EEENS4_18smem_ptr_flag_bitsILi8EEENSR_INS5_IJNSA_ILi8EEESG_EEENS5_IJSG_SB_EEEEEEEvNS4_8identityENS4_13SM90_TMA_LOADES19_vS1A_EENS_8epilogue10collective18CollectiveEpilogueINS1D_23Sm100TmaWarpSpecializedILi1ELi1ELi32ELb0ELb0EEEJSH_NS5_IJNSR_ISF_SB_EES1I_EEEaSI_aSI_NS1D_6fusion15FusionCallbacksIS1H_NS1K_17LinearCombinationIaiaiLNS_15FloatRoundStyleE2EEESH_S1J_JEEENS4_5SM1004TMEM4LOAD26SM100_TMEM_LOAD_16dp32b32xES1B_NS10_INS11_ILi2ELi4ELi3EEES14_NSR_INS5_IJS15_SF_EEENS5_IJSF_SB_EEEEEEENS4_39AutoVectorizingCopyWithAssumedAlignmentILi128EEENS4_14SM90_TMA_STOREES1Y_S20_S20_EEEvvEEEEvNT_6ParamsE) ;  /* 0xffffff8402447950 */ /* 0x000fea0003c3ffff */
.L_x_162:
[----:B------:R-:W-:-:S00]  /*7af0*/  BRA `(.L_x_162) ;  /* 0xfffffffc00fc7947 */ /* 0x000fc0000383ffff */
[----:B------:R-:W-:-:S00]  /*7b00*/  NOP ;  /* 0x0000000000007918 */ /* 0x000fc00000000000 */
[----:B------:R-:W-:-:S00]  /*7b10*/  NOP ;  /* 0x0000000000007918 */ /* 0x000fc00000000000 */
[----:B------:R-:W-:-:S00]  /*7b20*/  NOP ;  /* 0x0000000000007918 */ /* 0x000fc00000000000 */
[----:B------:R-:W-:-:S00]  /*7b30*/  NOP ;  /* 0x0000000000007918 */ /* 0x000fc00000000000 */
[----:B------:R-:W-:-:S00]  /*7b40*/  NOP ;  /* 0x0000000000007918 */ /* 0x000fc00000000000 */
[----:B------:R-:W-:-:S00]  /*7b50*/  NOP ;  /* 0x0000000000007918 */ /* 0x000fc00000000000 */
[----:B------:R-:W-:-:S00]  /*7b60*/  NOP ;  /* 0x0000000000007918 */ /* 0x000fc00000000000 */
[----:B------:R-:W-:-:S00]  /*7b70*/  NOP ;  /* 0x0000000000007918 */ /* 0x000fc00000000000 */
.L_x_163:


//--------------------- .nv.global.init           --------------------------
	.section	.nv.global.init,"aw",@progbits
.nv.global.init:
	.type		$str$27,@object
	.size		$str$27,($str$28 - $str$27)
$str$27:
        /*0000*/ 	.byte	0x28, 0x61, 0x64, 0x64, 0x72, 0x65, 0x73, 0x73, 0x20, 0x26, 0x20, 0x6d, 0x61, 0x73, 0x6b, 0x29
        /*0010*/ 	.byte	0x20, 0x3d, 0x3d, 0x20, 0x30, 0x00
	.type		$str$28,@object
	.size		$str$28,($str$26 - $str$28)
$str$28:
        /*0016*/ 	.byte	0x2f, 0x74, 0x6d, 0x70, 0x2f, 0x63, 0x75, 0x74, 0x6c, 0x61, 0x73, 0x73, 0x5f, 0x73, 0x77, 0x65
        /*0026*/ 	.byte	0x65, 0x70, 0x5f, 0x73, 0x72, 0x63, 0x2f, 0x69, 0x6e, 0x63, 0x6c, 0x75, 0x64, 0x65, 0x2f, 0x63
        /*0036*/ 	.byte	0x75, 0x74, 0x65, 0x2f, 0x70, 0x6f, 0x69, 0x6e, 0x74, 0x65, 0x72, 0x5f, 0x66, 0x6c, 0x61, 0x67
        /*0046*/ 	.byte	0x67, 0x65, 0x64, 0x2e, 0x68, 0x70, 0x70, 0x00
	.type		$str$26,@object
	.size		$str$26,($str$25 - $str$26)
$str$26:
        /*004e*/ 	.byte	0x2f, 0x74, 0x6d, 0x70, 0x2f, 0x63, 0x75, 0x74, 0x6c, 0x61, 0x73, 0x73, 0x5f, 0x73, 0x77, 0x65
        /*005e*/ 	.byte	0x65, 0x70, 0x5f, 0x73, 0x72, 0x63, 0x2f, 0x69, 0x6e, 0x63, 0x6c, 0x75, 0x64, 0x65, 0x2f, 0x63
        /*006e*/ 	.byte	0x75, 0x74, 0x65, 0x2f, 0x61, 0x74, 0x6f, 0x6d, 0x2f, 0x63, 0x6f, 0x70, 0x79, 0x5f, 0x74, 0x72
        /*007e*/ 	.byte	0x61, 0x69, 0x74, 0x73, 0x5f, 0x73, 0x6d, 0x31, 0x30, 0x30, 0x2e, 0x68, 0x70, 0x70, 0x00
	.type		$str$25,@object
	.size		$str$25,(__unnamed_1 - $str$25)
$str$25:
        /*008d*/ 	.byte	0x28, 0x28, 0x75, 0x69, 0x6e, 0x74, 0x33, 0x32, 0x5f, 0x74, 0x28, 0x74, 0x68, 0x72, 0x65, 0x61
        /*009d*/ 	.byte	0x64, 0x49, 0x64, 0x78, 0x2e, 0x78, 0x29, 0x20, 0x2f, 0x20, 0x33, 0x32, 0x29, 0x20, 0x25, 0x20
        /*00ad*/ 	.byte	0x34, 0x29, 0x20, 0x3d, 0x3d, 0x20, 0x28, 0x28, 0x28, 0x74, 0x6d, 0x65, 0x6d, 0x5f, 0x61, 0x64
        /*00bd*/ 	.byte	0x64, 0x72, 0x20, 0x3e, 0x3e, 0x20, 0x31, 0x36, 0x29, 0x20, 0x2f, 0x20, 0x33, 0x32, 0x29, 0x20
        /*00cd*/ 	.byte	0x25, 0x20, 0x34, 0x29, 0x00
	.type		__unnamed_1,@object
	.size		__unnamed_1,(__unnamed_2 - __unnamed_1)
__unnamed_1:
        /*00d2*/ 	.byte	0x61, 0x75, 0x74, 0x6f, 0x20, 0x63, 0x75, 0x74, 0x65, 0x3a, 0x3a, 0x61, 0x73, 0x5f, 0x70, 0x6f
        /* <DEDUP_REMOVED lines=24> */
        /*0262*/ 	.byte	0x00
	.type		__unnamed_2,@object
	.size		__unnamed_2,(.L_2 - __unnamed_2)
__unnamed_2:
        /* <DEDUP_REMOVED lines=41> */
.L_2:


//--------------------- .nv.shared._ZN7cutlass13device_kernelINS_4gemm6kernel13GemmUniversalIN4cute5tupleIJiiiiEEENS1_10collective13CollectiveMmaINS1_35MainloopSm100TmaUmmaWarpSpecializedILi13ELi2ELi4ENS5_IJNS4_1CILi1EEENSA_ILi2EEESB_EEEEENS5_IJNSA_ILi64EEESF_NSA_ILi128EEEEEEaNS5_IJlSB_lEEEaSI_NS4_8TiledMMAINS4_8MMA_AtomIJNS4_15SM100_MMA_S8_SSIaaiLi64ELi64ELNS4_4UMMA5MajorE0ELSN_0ELNSM_8SaturateE0EEEEEENS4_6LayoutINS5_IJSB_SB_SB_EEENS5_IJNSA_ILi0EEEST_ST_EEEEENS5_IJNS4_10UnderscoreESW_SW_EEEEENS4_23SM90_TMA_LOAD_MULTICASTENS4_14ComposedLayoutINS4_7SwizzleILi3ELi4ELi3EEENS4_18smem_ptr_flag_bitsILi8EEENSR_INS5_IJNSA_ILi8EEESG_EEENS5_IJSG_SB_EEEEEEEvNS4_8identityENS4_13SM90_TMA_LOADES19_vS1A_EENS_8epilogue10collective18CollectiveEpilogueINS1D_23Sm100TmaWarpSpecializedILi1ELi1ELi32ELb0ELb0EEEJSH_NS5_IJNSR_ISF_SB_EES1I_EEEaSI_aSI_NS1D_6fusion15FusionCallbacksIS1H_NS1K_17LinearCombinationIaiaiLNS_15FloatRoundStyleE2EEESH_S1J_JEEENS4_5SM1004TMEM4LOAD26SM100_TMEM_LOAD_16dp32b32xES1B_NS10_INS11_ILi2ELi4ELi3EEES14_NSR_INS5_IJS15_SF_EEENS5_IJSF_SB_EEEEEEENS4_39AutoVectorizingCopyWithAssumedAlignmentILi128EEENS4_14SM90_TMA_STOREES1Y_S20_S20_EEEvvEEEEvNT_6ParamsE --------------------------
	.section	.nv.shared._ZN7cutlass13device_kernelINS_4gemm6kernel13GemmUniversalIN4cute5tupleIJiiiiEEENS1_10collective13CollectiveMmaINS1_35MainloopSm100TmaUmmaWarpSpecializedILi13ELi2ELi4ENS5_IJNS4_1CILi1EEENSA_ILi2EEESB_EEEEENS5_IJNSA_ILi64EEESF_NSA_ILi128EEEEEEaNS5_IJlSB_lEEEaSI_NS4_8TiledMMAINS4_8MMA_AtomIJNS4_15SM100_MMA_S8_SSIaaiLi64ELi64ELNS4_4UMMA5MajorE0ELSN_0ELNSM_8SaturateE0EEEEEENS4_6LayoutINS5_IJSB_SB_SB_EEENS5_IJNSA_ILi0EEEST_ST_EEEEENS5_IJNS4_10UnderscoreESW_SW_EEEEENS4_23SM90_TMA_LOAD_MULTICASTENS4_14ComposedLayoutINS4_7SwizzleILi3ELi4ELi3EEENS4_18smem_ptr_flag_bitsILi8EEENSR_INS5_IJNSA_ILi8EEESG_EEENS5_IJSG_SB_EEEEEEEvNS4_8identityENS4_13SM90_TMA_LOADES19_vS1A_EENS_8epilogue10collective18CollectiveEpilogueINS1D_23Sm100TmaWarpSpecializedILi1ELi1ELi32ELb0ELb0EEEJSH_NS5_IJNSR_ISF_SB_EES1I_EEEaSI_aSI_NS1D_6fusion15FusionCallbacksIS1H_NS1K_17LinearCombinationIaiaiLNS_15FloatRoundStyleE2EEESH_S1J_JEEENS4_5SM1004TMEM4LOAD26SM100_TMEM_LOAD_16dp32b32xES1B_NS10_INS11_ILi2ELi4ELi3EEES14_NSR_INS5_IJS15_SF_EEENS5_IJSF_SB_EEEEEEENS4_39AutoVectorizingCopyWithAssumedAlignmentILi128EEENS4_14SM90_TMA_STOREES1Y_S20_S20_EEEvvEEEEvNT_6ParamsE,"aw",@nobits
	.sectionflags	@""
	.align	16
	.zero		1024


//--------------------- .nv.shared.reserved.0     --------------------------
	.section	.nv.shared.reserved.0,"aw",@nobits
	.weak		__nv_reservedSMEM_offset_0_alias
	.size		__nv_reservedSMEM_offset_0_alias, 0, 64
	.other		__nv_reservedSMEM_offset_0_alias,@"STO_CUDA_RESERVED_SHARED STV_DEFAULT"
__nv_reservedSMEM_offset_0_alias:
	.zero		0
.nv.shared.reserved.0:
	.zero		64
	.weak		__nv_reservedSMEM_tcgen05_partition
	.type		__nv_reservedSMEM_tcgen05_partition,@object
	.size		__nv_reservedSMEM_tcgen05_partition,(.L_0 - __nv_reservedSMEM_tcgen05_partition)
__nv_reservedSMEM_tcgen05_partition:
	.zero		32
.L_0:


//--------------------- .nv.global                --------------------------
	.section	.nv.global,"aw",@nobits
.nv.global:
	.type		_ZN40_INTERNAL_b2373f0a_4_k_cu_7c7400cc_274984cute1_E,@object
	.size		_ZN40_INTERNAL_b2373f0a_4_k_cu_7c7400cc_274984cute1_E,(_ZN40_INTERNAL_b2373f0a_4_k_cu_7c7400cc_274984cuda3std3__45__cpo6cbeginE - _ZN40_INTERNAL_b2373f0a_4_k_cu_7c7400cc_274984cute1_E)
_ZN40_INTERNAL_b2373f0a_4_k_cu_7c7400cc_274984cute1_E:
	.zero		1
	.type		_ZN40_INTERNAL_b2373f0a_4_k_cu_7c7400cc_274984cuda3std3__45__cpo6cbeginE,@object
	.size		_ZN40_INTERNAL_b2373f0a_4_k_cu_7c7400cc_274984cuda3std3__45__cpo6cbeginE,(_ZN40_INTERNAL_b2373f0a_4_k_cu_7c7400cc_274984cuda3std3__48in_placeE - _ZN40_INTERNAL_b2373f0a_4_k_cu_7c7400cc_274984cuda3std3__45__cpo6cbeginE)
_ZN40_INTERNAL_b2373f0a_4_k_cu_7c7400cc_274984cuda3std3__45__cpo6cbeginE:
	.zero		1
	.type		_ZN40_INTERNAL_b2373f0a_4_k_cu_7c7400cc_274984cuda3std3__48in_placeE,@object
	.size		_ZN40_INTERNAL_b2373f0a_4_k_cu_7c7400cc_274984cuda3std3__48in_placeE,(_ZN40_INTERNAL_b2373f0a_4_k_cu_7c7400cc_274984cuda3std6ranges3__45__cpo9iter_moveE - _ZN40_INTERNAL_b2373f0a_4_k_cu_7c7400cc_274984cuda3std3__48in_placeE)
_ZN40_INTERNAL_b2373f0a_4_k_cu_7c7400cc_274984cuda3std3__48in_placeE:
	.zero		1
	.type		_ZN40_INTERNAL_b2373f0a_4_k_cu_7c7400cc_274984cuda3std6ranges3__45__cpo9iter_moveE,@object
	.size		_ZN40_INTERNAL_b2373f0a_4_k_cu_7c7400cc_274984cuda3std6ranges3__45__cpo9iter_moveE,(_ZN40_INTERNAL_b2373f0a_4_k_cu_7c7400cc_274984cuda3std3__45__cpo5beginE - _ZN40_INTERNAL_b2373f0a_4_k_cu_7c7400cc_274984cuda3std6ranges3__45__cpo9iter_moveE)
_ZN40_INTERNAL_b2373f0a_4_k_cu_7c7400cc_274984cuda3std6ranges3__45__cpo9iter_moveE:
	.zero		1
	.type		_ZN40_INTERNAL_b2373f0a_4_k_cu_7c7400cc_274984cuda3std3__45__cpo5beginE,@object
	.size		_ZN40_INTERNAL_b2373f0a_4_k_cu_7c7400cc_274984cuda3std3__45__cpo5beginE,(_ZN40_INTERNAL_b2373f0a_4_k_cu_7c7400cc_274984cuda3std3__442_GLOBAL__N__b2373f0a_4_k_cu_7c7400cc_274986ignoreE - _ZN40_INTERNAL_b2373f0a_4_k_cu_7c7400cc_274984cuda3std3__45__cpo5beginE)
_ZN40_INTERNAL_b2373f0a_4_k_cu_7c7400cc_274984cuda3std3__45__cpo5beginE:
	.zero		1
	.type		_ZN40_INTERNAL_b2373f0a_4_k_cu_7c7400cc_274984cuda3std3__442_GLOBAL__N__b2373f0a_4_k_cu_7c7400cc_274986ignoreE,@object
	.size		_ZN40_INTERNAL_b2373f0a_4_k_cu_7c7400cc_274984cuda3std3__442_GLOBAL__N__b2373f0a_4_k_cu_7c7400cc_274986ignoreE,(_ZN40_INTERNAL_b2373f0a_4_k_cu_7c7400cc_274984cute7productE - _ZN40_INTERNAL_b2373f0a_4_k_cu_7c7400cc_274984cuda3std3__442_GLOBAL__N__b2373f0a_4_k_cu_7c7400cc_274986ignoreE)
_ZN40_INTERNAL_b2373f0a_4_k_cu_7c7400cc_274984cuda3std3__442_GLOBAL__N__b2373f0a_4_k_cu_7c7400cc_274986ignoreE:
	.zero		1
	.type		_ZN40_INTERNAL_b2373f0a_4_k_cu_7c7400cc_274984cute7productE,@object
	.size		_ZN40_INTERNAL_b2373f0a_4_k_cu_7c7400cc_274984cute7productE,(_ZN40_INTERNAL_b2373f0a_4_k_cu_7c7400cc_274984cuda3std3__45__cpo3endE - _ZN40_INTERNAL_b2373f0a_4_k_cu_7c7400cc_274984cute7productE)
_ZN40_INTERNAL_b2373f0a_4_k_cu_7c7400cc_274984cute7productE:
	.zero		1
	.type		_ZN40_INTERNAL_b2373f0a_4_k_cu_7c7400cc_274984cuda3std3__45__cpo3endE,@object
	.size		_ZN40_INTERNAL_b2373f0a_4_k_cu_7c7400cc_274984cuda3std3__45__cpo3endE,(_ZN40_INTERNAL_b2373f0a_4_k_cu_7c7400cc_274984cuda3std3__419piecewise_constructE - _ZN40_INTERNAL_b2373f0a_4_k_cu_7c7400cc_274984cuda3std3__45__cpo3endE)
_ZN40_INTERNAL_b2373f0a_4_k_cu_7c7400cc_274984cuda3std3__45__cpo3endE:
	.zero		1
	.type		_ZN40_INTERNAL_b2373f0a_4_k_cu_7c7400cc_274984cuda3std3__419piecewise_constructE,@object
	.size		_ZN40_INTERNAL_b2373f0a_4_k_cu_7c7400cc_274984cuda3std3__419piecewise_constructE,(_ZN40_INTERNAL_b2373f0a_4_k_cu_7c7400cc_274984cuda3std3__45__cpo4cendE - _ZN40_INTERNAL_b2373f0a_4_k_cu_7c7400cc_274984cuda3std3__419piecewise_constructE)
_ZN40_INTERNAL_b2373f0a_4_k_cu_7c7400cc_274984cuda3std3__419piecewise_constructE:
	.zero		1
	.type		_ZN40_INTERNAL_b2373f0a_4_k_cu_7c7400cc_274984cuda3std3__45__cpo4cendE,@object
	.size		_ZN40_INTERNAL_b2373f0a_4_k_cu_7c7400cc_274984cuda3std3__45__cpo4cendE,(_ZN40_INTERNAL_b2373f0a_4_k_cu_7c7400cc_274984cuda3std6ranges3__45__cpo4swapE - _ZN40_INTERNAL_b2373f0a_4_k_cu_7c7400cc_274984cuda3std3__45__cpo4cendE)
_ZN40_INTERNAL_b2373f0a_4_k_cu_7c7400cc_274984cuda3std3__45__cpo4cendE:
	.zero		1
	.type		_ZN40_INTERNAL_b2373f0a_4_k_cu_7c7400cc_274984cuda3std6ranges3__45__cpo4swapE,@object
	.size		_ZN40_INTERNAL_b2373f0a_4_k_cu_7c7400cc_274984cuda3std6ranges3__45__cpo4swapE,(.L_10 - _ZN40_INTERNAL_b2373f0a_4_k_cu_7c7400cc_274984cuda3std6ranges3__45__cpo4swapE)
_ZN40_INTERNAL_b2373f0a_4_k_cu_7c7400cc_274984cuda3std6ranges3__45__cpo4swapE:
	.zero		1
.L_10:


//--------------------- .nv.constant0._ZN7cutlass13device_kernelINS_4gemm6kernel13GemmUniversalIN4cute5tupleIJiiiiEEENS1_10collective13CollectiveMmaINS1_35MainloopSm100TmaUmmaWarpSpecializedILi13ELi2ELi4ENS5_IJNS4_1CILi1EEENSA_ILi2EEESB_EEEEENS5_IJNSA_ILi64EEESF_NSA_ILi128EEEEEEaNS5_IJlSB_lEEEaSI_NS4_8TiledMMAINS4_8MMA_AtomIJNS4_15SM100_MMA_S8_SSIaaiLi64ELi64ELNS4_4UMMA5MajorE0ELSN_0ELNSM_8SaturateE0EEEEEENS4_6LayoutINS5_IJSB_SB_SB_EEENS5_IJNSA_ILi0EEEST_ST_EEEEENS5_IJNS4_10UnderscoreESW_SW_EEEEENS4_23SM90_TMA_LOAD_MULTICASTENS4_14ComposedLayoutINS4_7SwizzleILi3ELi4ELi3EEENS4_18smem_ptr_flag_bitsILi8EEENSR_INS5_IJNSA_ILi8EEESG_EEENS5_IJSG_SB_EEEEEEEvNS4_8identityENS4_13SM90_TMA_LOADES19_vS1A_EENS_8epilogue10collective18CollectiveEpilogueINS1D_23Sm100TmaWarpSpecializedILi1ELi1ELi32ELb0ELb0EEEJSH_NS5_IJNSR_ISF_SB_EES1I_EEEaSI_aSI_NS1D_6fusion15FusionCallbacksIS1H_NS1K_17LinearCombinationIaiaiLNS_15FloatRoundStyleE2EEESH_S1J_JEEENS4_5SM1004TMEM4LOAD26SM100_TMEM_LOAD_16dp32b32xES1B_NS10_INS11_ILi2ELi4ELi3EEES14_NSR_INS5_IJS15_SF_EEENS5_IJSF_SB_EEEEEEENS4_39AutoVectorizingCopyWithAssumedAlignmentILi128EEENS4_14SM90_TMA_STOREES1Y_S20_S20_EEEvvEEEEvNT_6ParamsE --------------------------
	.section	.nv.constant0._ZN7cutlass13device_kernelINS_4gemm6kernel13GemmUniversalIN4cute5tupleIJiiiiEEENS1_10collective13CollectiveMmaINS1_35MainloopSm100TmaUmmaWarpSpecializedILi13ELi2ELi4ENS5_IJNS4_1CILi1EEENSA_ILi2EEESB_EEEEENS5_IJNSA_ILi64EEESF_NSA_ILi128EEEEEEaNS5_IJlSB_lEEEaSI_NS4_8TiledMMAINS4_8MMA_AtomIJNS4_15SM100_MMA_S8_SSIaaiLi64ELi64ELNS4_4UMMA5MajorE0ELSN_0ELNSM_8SaturateE0EEEEEENS4_6LayoutINS5_IJSB_SB_SB_EEENS5_IJNSA_ILi0EEEST_ST_EEEEENS5_IJNS4_10UnderscoreESW_SW_EEEEENS4_23SM90_TMA_LOAD_MULTICASTENS4_14ComposedLayoutINS4_7SwizzleILi3ELi4ELi3EEENS4_18smem_ptr_flag_bitsILi8EEENSR_INS5_IJNSA_ILi8EEESG_EEENS5_IJSG_SB_EEEEEEEvNS4_8identityENS4_13SM90_TMA_LOADES19_vS1A_EENS_8epilogue10collective18CollectiveEpilogueINS1D_23Sm100TmaWarpSpecializedILi1ELi1ELi32ELb0ELb0EEEJSH_NS5_IJNSR_ISF_SB_EES1I_EEEaSI_aSI_NS1D_6fusion15FusionCallbacksIS1H_NS1K_17LinearCombinationIaiaiLNS_15FloatRoundStyleE2EEESH_S1J_JEEENS4_5SM1004TMEM4LOAD26SM100_TMEM_LOAD_16dp32b32xES1B_NS10_INS11_ILi2ELi4ELi3EEES14_NSR_INS5_IJS15_SF_EEENS5_IJSF_SB_EEEEEEENS4_39AutoVectorizingCopyWithAssumedAlignmentILi128EEENS4_14SM90_TMA_STOREES1Y_S20_S20_EEEvvEEEEvNT_6ParamsE,"a",@progbits
	.sectionflags	@""
	.align	4
.nv.constant0._ZN7cutlass13device_kernelINS_4gemm6kernel13GemmUniversalIN4cute5tupleIJiiiiEEENS1_10collective13CollectiveMmaINS1_35MainloopSm100TmaUmmaWarpSpecializedILi13ELi2ELi4ENS5_IJNS4_1CILi1EEENSA_ILi2EEESB_EEEEENS5_IJNSA_ILi64EEESF_NSA_ILi128EEEEEEaNS5_IJlSB_lEEEaSI_NS4_8TiledMMAINS4_8MMA_AtomIJNS4_15SM100_MMA_S8_SSIaaiLi64ELi64ELNS4_4UMMA5MajorE0ELSN_0ELNSM_8SaturateE0EEEEEENS4_6LayoutINS5_IJSB_SB_SB_EEENS5_IJNSA_ILi0EEEST_ST_EEEEENS5_IJNS4_10UnderscoreESW_SW_EEEEENS4_23SM90_TMA_LOAD_MULTICASTENS4_14ComposedLayoutINS4_7SwizzleILi3ELi4ELi3EEENS4_18smem_ptr_flag_bitsILi8EEENSR_INS5_IJNSA_ILi8EEESG_EEENS5_IJSG_SB_EEEEEEEvNS4_8identityENS4_13SM90_TMA_LOADES19_vS1A_EENS_8epilogue10collective18CollectiveEpilogueINS1D_23Sm100TmaWarpSpecializedILi1ELi1ELi32ELb0ELb0EEEJSH_NS5_IJNSR_ISF_SB_EES1I_EEEaSI_aSI_NS1D_6fusion15FusionCallbacksIS1H_NS1K_17LinearCombinationIaiaiLNS_15FloatRoundStyleE2EEESH_S1J_JEEENS4_5SM1004TMEM4LOAD26SM100_TMEM_LOAD_16dp32b32xES1B_NS10_INS11_ILi2ELi4ELi3EEES14_NSR_INS5_IJS15_SF_EEENS5_IJSF_SB_EEEEEEENS4_39AutoVectorizingCopyWithAssumedAlignmentILi128EEENS4_14SM90_TMA_STOREES1Y_S20_S20_EEEvvEEEEvNT_6ParamsE:
	.zero		2944


//--------------------- SYMBOLS --------------------------

	.type		.nv.reservedSmem.offset0,@object
	.size		.nv.reservedSmem.offset0,0x4
	.type		.nv.reservedSmem.cap,@object
	.size		.nv.reservedSmem.cap,0x4
	.type		__assertfail,@function
